//
// Generated by NVIDIA NVVM Compiler
//
// Compiler Build ID: CL-36424714
// Cuda compilation tools, release 13.0, V13.0.88
// Based on NVVM 20.0.0
//

.version 9.0
.target sm_100
.address_size 64

	// .globl	_Z10DFA_kernalPiS_iiiiiS_
.extern .shared .align 16 .b8 state_vectors[];

.visible .entry _Z10DFA_kernalPiS_iiiiiS_(
	.param .u64 .ptr .align 1 _Z10DFA_kernalPiS_iiiiiS__param_0,
	.param .u64 .ptr .align 1 _Z10DFA_kernalPiS_iiiiiS__param_1,
	.param .u32 _Z10DFA_kernalPiS_iiiiiS__param_2,
	.param .u32 _Z10DFA_kernalPiS_iiiiiS__param_3,
	.param .u32 _Z10DFA_kernalPiS_iiiiiS__param_4,
	.param .u32 _Z10DFA_kernalPiS_iiiiiS__param_5,
	.param .u32 _Z10DFA_kernalPiS_iiiiiS__param_6,
	.param .u64 .ptr .align 1 _Z10DFA_kernalPiS_iiiiiS__param_7
)
{
	.reg .pred 	%p<31>;
	.reg .b32 	%r<267>;
	.reg .b64 	%rd<55>;

	ld.param.u64 	%rd7, [_Z10DFA_kernalPiS_iiiiiS__param_0];
	ld.param.u64 	%rd6, [_Z10DFA_kernalPiS_iiiiiS__param_1];
	ld.param.u32 	%r58, [_Z10DFA_kernalPiS_iiiiiS__param_2];
	ld.param.u32 	%r59, [_Z10DFA_kernalPiS_iiiiiS__param_3];
	ld.param.u32 	%r60, [_Z10DFA_kernalPiS_iiiiiS__param_6];
	ld.param.u64 	%rd8, [_Z10DFA_kernalPiS_iiiiiS__param_7];
	cvta.to.global.u64 	%rd1, %rd7;
	cvta.to.global.u64 	%rd2, %rd8;
	mov.u32 	%r1, %tid.x;
	setp.lt.s32 	%p1, %r58, 1;
	@%p1 bra 	$L__BB0_13;
	cvta.to.global.u64 	%rd9, %rd6;
	mul.wide.u32 	%rd10, %r1, 4;
	add.s64 	%rd11, %rd9, %rd10;
	ld.global.u32 	%r2, [%rd11];
	mul.lo.s32 	%r3, %r58, %r1;
	and.b32  	%r4, %r58, 15;
	setp.lt.u32 	%p2, %r58, 16;
	mov.b32 	%r251, 0;
	@%p2 bra 	$L__BB0_4;
	and.b32  	%r251, %r58, 2147483632;
	mov.b32 	%r249, 0;
	mul.wide.s32 	%rd14, %r59, 4;
$L__BB0_3:
	.pragma "nounroll";
	mad.lo.s32 	%r63, %r249, %r59, %r2;
	mul.wide.s32 	%rd12, %r63, 4;
	add.s64 	%rd13, %rd1, %rd12;
	ld.global.u32 	%r64, [%rd13];
	add.s32 	%r65, %r249, %r3;
	shl.b32 	%r66, %r65, 2;
	mov.u32 	%r67, state_vectors;
	add.s32 	%r68, %r67, %r66;
	st.shared.u32 	[%r68], %r64;
	add.s64 	%rd15, %rd13, %rd14;
	ld.global.u32 	%r69, [%rd15];
	st.shared.u32 	[%r68+4], %r69;
	add.s64 	%rd16, %rd15, %rd14;
	ld.global.u32 	%r70, [%rd16];
	st.shared.u32 	[%r68+8], %r70;
	add.s64 	%rd17, %rd16, %rd14;
	ld.global.u32 	%r71, [%rd17];
	st.shared.u32 	[%r68+12], %r71;
	add.s64 	%rd18, %rd17, %rd14;
	ld.global.u32 	%r72, [%rd18];
	st.shared.u32 	[%r68+16], %r72;
	add.s64 	%rd19, %rd18, %rd14;
	ld.global.u32 	%r73, [%rd19];
	st.shared.u32 	[%r68+20], %r73;
	add.s64 	%rd20, %rd19, %rd14;
	ld.global.u32 	%r74, [%rd20];
	st.shared.u32 	[%r68+24], %r74;
	add.s64 	%rd21, %rd20, %rd14;
	ld.global.u32 	%r75, [%rd21];
	st.shared.u32 	[%r68+28], %r75;
	add.s64 	%rd22, %rd21, %rd14;
	ld.global.u32 	%r76, [%rd22];
	st.shared.u32 	[%r68+32], %r76;
	add.s64 	%rd23, %rd22, %rd14;
	ld.global.u32 	%r77, [%rd23];
	st.shared.u32 	[%r68+36], %r77;
	add.s64 	%rd24, %rd23, %rd14;
	ld.global.u32 	%r78, [%rd24];
	st.shared.u32 	[%r68+40], %r78;
	add.s64 	%rd25, %rd24, %rd14;
	ld.global.u32 	%r79, [%rd25];
	st.shared.u32 	[%r68+44], %r79;
	add.s64 	%rd26, %rd25, %rd14;
	ld.global.u32 	%r80, [%rd26];
	st.shared.u32 	[%r68+48], %r80;
	add.s64 	%rd27, %rd26, %rd14;
	ld.global.u32 	%r81, [%rd27];
	st.shared.u32 	[%r68+52], %r81;
	add.s64 	%rd28, %rd27, %rd14;
	ld.global.u32 	%r82, [%rd28];
	st.shared.u32 	[%r68+56], %r82;
	add.s64 	%rd29, %rd28, %rd14;
	ld.global.u32 	%r83, [%rd29];
	st.shared.u32 	[%r68+60], %r83;
	add.s32 	%r249, %r249, 16;
	setp.ne.s32 	%p3, %r249, %r251;
	@%p3 bra 	$L__BB0_3;
$L__BB0_4:
	setp.eq.s32 	%p4, %r4, 0;
	@%p4 bra 	$L__BB0_13;
	and.b32  	%r9, %r58, 7;
	setp.lt.u32 	%p5, %r4, 8;
	@%p5 bra 	$L__BB0_7;
	mad.lo.s32 	%r84, %r251, %r59, %r2;
	mul.wide.s32 	%rd30, %r84, 4;
	add.s64 	%rd31, %rd1, %rd30;
	ld.global.u32 	%r85, [%rd31];
	add.s32 	%r86, %r251, %r3;
	shl.b32 	%r87, %r86, 2;
	mov.u32 	%r88, state_vectors;
	add.s32 	%r89, %r88, %r87;
	st.shared.u32 	[%r89], %r85;
	mul.wide.s32 	%rd32, %r59, 4;
	add.s64 	%rd33, %rd31, %rd32;
	ld.global.u32 	%r90, [%rd33];
	st.shared.u32 	[%r89+4], %r90;
	add.s64 	%rd34, %rd33, %rd32;
	ld.global.u32 	%r91, [%rd34];
	st.shared.u32 	[%r89+8], %r91;
	add.s64 	%rd35, %rd34, %rd32;
	ld.global.u32 	%r92, [%rd35];
	st.shared.u32 	[%r89+12], %r92;
	add.s64 	%rd36, %rd35, %rd32;
	ld.global.u32 	%r93, [%rd36];
	st.shared.u32 	[%r89+16], %r93;
	add.s64 	%rd37, %rd36, %rd32;
	ld.global.u32 	%r94, [%rd37];
	st.shared.u32 	[%r89+20], %r94;
	add.s64 	%rd38, %rd37, %rd32;
	ld.global.u32 	%r95, [%rd38];
	st.shared.u32 	[%r89+24], %r95;
	add.s64 	%rd39, %rd38, %rd32;
	ld.global.u32 	%r96, [%rd39];
	st.shared.u32 	[%r89+28], %r96;
	add.s32 	%r251, %r251, 8;
$L__BB0_7:
	setp.eq.s32 	%p6, %r9, 0;
	@%p6 bra 	$L__BB0_13;
	and.b32  	%r12, %r58, 3;
	setp.lt.u32 	%p7, %r9, 4;
	@%p7 bra 	$L__BB0_10;
	mad.lo.s32 	%r97, %r251, %r59, %r2;
	mul.wide.s32 	%rd40, %r97, 4;
	add.s64 	%rd41, %rd1, %rd40;
	ld.global.u32 	%r98, [%rd41];
	add.s32 	%r99, %r251, %r3;
	shl.b32 	%r100, %r99, 2;
	mov.u32 	%r101, state_vectors;
	add.s32 	%r102, %r101, %r100;
	st.shared.u32 	[%r102], %r98;
	mul.wide.s32 	%rd42, %r59, 4;
	add.s64 	%rd43, %rd41, %rd42;
	ld.global.u32 	%r103, [%rd43];
	st.shared.u32 	[%r102+4], %r103;
	add.s64 	%rd44, %rd43, %rd42;
	ld.global.u32 	%r104, [%rd44];
	st.shared.u32 	[%r102+8], %r104;
	add.s64 	%rd45, %rd44, %rd42;
	ld.global.u32 	%r105, [%rd45];
	st.shared.u32 	[%r102+12], %r105;
	add.s32 	%r251, %r251, 4;
$L__BB0_10:
	setp.eq.s32 	%p8, %r12, 0;
	@%p8 bra 	$L__BB0_13;
	mov.b32 	%r254, 0;
	mov.u32 	%r111, state_vectors;
$L__BB0_12:
	.pragma "nounroll";
	mad.lo.s32 	%r107, %r251, %r59, %r2;
	mul.wide.s32 	%rd46, %r107, 4;
	add.s64 	%rd47, %rd1, %rd46;
	ld.global.u32 	%r108, [%rd47];
	add.s32 	%r109, %r251, %r3;
	shl.b32 	%r110, %r109, 2;
	add.s32 	%r112, %r111, %r110;
	st.shared.u32 	[%r112], %r108;
	add.s32 	%r251, %r251, 1;
	add.s32 	%r254, %r254, 1;
	setp.ne.s32 	%p9, %r254, %r12;
	@%p9 bra 	$L__BB0_12;
$L__BB0_13:
	bar.sync 	0;
	mov.u32 	%r19, %ntid.x;
	setp.lt.u32 	%p10, %r19, 2;
	@%p10 bra 	$L__BB0_28;
	mul.lo.s32 	%r20, %r58, %r1;
	sub.s32 	%r21, %r20, %r58;
	and.b32  	%r22, %r58, 7;
	add.s32 	%r23, %r22, -1;
	and.b32  	%r24, %r58, 3;
	and.b32  	%r25, %r58, 2147483640;
	and.b32  	%r26, %r58, 1;
	neg.s32 	%r27, %r25;
	add.s32 	%r114, %r1, -1;
	mul.lo.s32 	%r115, %r58, %r114;
	shl.b32 	%r116, %r115, 2;
	mov.u32 	%r117, state_vectors;
	add.s32 	%r118, %r116, %r117;
	add.s32 	%r28, %r118, 16;
	shl.b32 	%r119, %r20, 2;
	add.s32 	%r120, %r119, %r117;
	add.s32 	%r29, %r120, 16;
	mov.b32 	%r255, 1;
$L__BB0_15:
	setp.lt.s32 	%p11, %r58, 1;
	bar.sync 	0;
	setp.ne.s32 	%p12, %r1, %r255;
	or.pred  	%p13, %p12, %p11;
	@%p13 bra 	$L__BB0_27;
	setp.lt.u32 	%p14, %r58, 8;
	mov.b32 	%r260, 0;
	@%p14 bra 	$L__BB0_19;
	mov.u32 	%r256, %r29;
	mov.u32 	%r257, %r28;
	mov.u32 	%r258, %r27;
$L__BB0_18:
	.pragma "nounroll";
	ld.shared.u32 	%r122, [%r257+-16];
	add.s32 	%r123, %r122, %r20;
	shl.b32 	%r124, %r123, 2;
	add.s32 	%r126, %r117, %r124;
	ld.shared.u32 	%r127, [%r126];
	st.shared.u32 	[%r256+-16], %r127;
	ld.shared.u32 	%r128, [%r257+-12];
	add.s32 	%r129, %r128, %r20;
	shl.b32 	%r130, %r129, 2;
	add.s32 	%r131, %r117, %r130;
	ld.shared.u32 	%r132, [%r131];
	st.shared.u32 	[%r256+-12], %r132;
	ld.shared.u32 	%r133, [%r257+-8];
	add.s32 	%r134, %r133, %r20;
	shl.b32 	%r135, %r134, 2;
	add.s32 	%r136, %r117, %r135;
	ld.shared.u32 	%r137, [%r136];
	st.shared.u32 	[%r256+-8], %r137;
	ld.shared.u32 	%r138, [%r257+-4];
	add.s32 	%r139, %r138, %r20;
	shl.b32 	%r140, %r139, 2;
	add.s32 	%r141, %r117, %r140;
	ld.shared.u32 	%r142, [%r141];
	st.shared.u32 	[%r256+-4], %r142;
	ld.shared.u32 	%r143, [%r257];
	add.s32 	%r144, %r143, %r20;
	shl.b32 	%r145, %r144, 2;
	add.s32 	%r146, %r117, %r145;
	ld.shared.u32 	%r147, [%r146];
	st.shared.u32 	[%r256], %r147;
	ld.shared.u32 	%r148, [%r257+4];
	add.s32 	%r149, %r148, %r20;
	shl.b32 	%r150, %r149, 2;
	add.s32 	%r151, %r117, %r150;
	ld.shared.u32 	%r152, [%r151];
	st.shared.u32 	[%r256+4], %r152;
	ld.shared.u32 	%r153, [%r257+8];
	add.s32 	%r154, %r153, %r20;
	shl.b32 	%r155, %r154, 2;
	add.s32 	%r156, %r117, %r155;
	ld.shared.u32 	%r157, [%r156];
	st.shared.u32 	[%r256+8], %r157;
	ld.shared.u32 	%r158, [%r257+12];
	add.s32 	%r159, %r158, %r20;
	shl.b32 	%r160, %r159, 2;
	add.s32 	%r161, %r117, %r160;
	ld.shared.u32 	%r162, [%r161];
	st.shared.u32 	[%r256+12], %r162;
	add.s32 	%r258, %r258, 8;
	add.s32 	%r257, %r257, 32;
	add.s32 	%r256, %r256, 32;
	setp.ne.s32 	%p15, %r258, 0;
	mov.u32 	%r260, %r25;
	@%p15 bra 	$L__BB0_18;
$L__BB0_19:
	setp.eq.s32 	%p16, %r22, 0;
	@%p16 bra 	$L__BB0_27;
	setp.lt.u32 	%p17, %r23, 3;
	@%p17 bra 	$L__BB0_22;
	add.s32 	%r163, %r260, %r21;
	shl.b32 	%r164, %r163, 2;
	add.s32 	%r166, %r117, %r164;
	ld.shared.u32 	%r167, [%r166];
	add.s32 	%r168, %r167, %r20;
	shl.b32 	%r169, %r168, 2;
	add.s32 	%r170, %r117, %r169;
	ld.shared.u32 	%r171, [%r170];
	shl.b32 	%r172, %r58, 2;
	add.s32 	%r173, %r166, %r172;
	st.shared.u32 	[%r173], %r171;
	ld.shared.u32 	%r174, [%r166+4];
	add.s32 	%r175, %r174, %r20;
	shl.b32 	%r176, %r175, 2;
	add.s32 	%r177, %r117, %r176;
	ld.shared.u32 	%r178, [%r177];
	st.shared.u32 	[%r173+4], %r178;
	ld.shared.u32 	%r179, [%r166+8];
	add.s32 	%r180, %r179, %r20;
	shl.b32 	%r181, %r180, 2;
	add.s32 	%r182, %r117, %r181;
	ld.shared.u32 	%r183, [%r182];
	st.shared.u32 	[%r173+8], %r183;
	ld.shared.u32 	%r184, [%r166+12];
	add.s32 	%r185, %r184, %r20;
	shl.b32 	%r186, %r185, 2;
	add.s32 	%r187, %r117, %r186;
	ld.shared.u32 	%r188, [%r187];
	st.shared.u32 	[%r173+12], %r188;
	add.s32 	%r260, %r260, 4;
$L__BB0_22:
	setp.eq.s32 	%p18, %r24, 0;
	@%p18 bra 	$L__BB0_27;
	setp.eq.s32 	%p19, %r24, 1;
	@%p19 bra 	$L__BB0_25;
	add.s32 	%r189, %r260, %r21;
	shl.b32 	%r190, %r189, 2;
	add.s32 	%r192, %r117, %r190;
	ld.shared.u32 	%r193, [%r192];
	add.s32 	%r194, %r193, %r20;
	shl.b32 	%r195, %r194, 2;
	add.s32 	%r196, %r117, %r195;
	ld.shared.u32 	%r197, [%r196];
	shl.b32 	%r198, %r58, 2;
	add.s32 	%r199, %r192, %r198;
	st.shared.u32 	[%r199], %r197;
	ld.shared.u32 	%r200, [%r192+4];
	add.s32 	%r201, %r200, %r20;
	shl.b32 	%r202, %r201, 2;
	add.s32 	%r203, %r117, %r202;
	ld.shared.u32 	%r204, [%r203];
	st.shared.u32 	[%r199+4], %r204;
	add.s32 	%r260, %r260, 2;
$L__BB0_25:
	setp.eq.s32 	%p20, %r26, 0;
	@%p20 bra 	$L__BB0_27;
	add.s32 	%r205, %r260, %r21;
	shl.b32 	%r206, %r205, 2;
	add.s32 	%r208, %r117, %r206;
	ld.shared.u32 	%r209, [%r208];
	add.s32 	%r210, %r209, %r20;
	shl.b32 	%r211, %r210, 2;
	add.s32 	%r212, %r117, %r211;
	ld.shared.u32 	%r213, [%r212];
	shl.b32 	%r214, %r58, 2;
	add.s32 	%r215, %r208, %r214;
	st.shared.u32 	[%r215], %r213;
$L__BB0_27:
	add.s32 	%r255, %r255, 1;
	setp.eq.s32 	%p21, %r255, %r19;
	@%p21 bra 	$L__BB0_28;
	bra.uni 	$L__BB0_15;
$L__BB0_28:
	setp.lt.s32 	%p22, %r58, 1;
	@%p22 bra 	$L__BB0_40;
	add.s32 	%r217, %r60, -1;
	mul.lo.s32 	%r30, %r217, %r58;
	and.b32  	%r31, %r58, 7;
	setp.lt.u32 	%p23, %r58, 8;
	mov.b32 	%r264, 0;
	@%p23 bra 	$L__BB0_32;
	and.b32  	%r264, %r58, 2147483640;
	neg.s32 	%r263, %r264;
	shl.b32 	%r218, %r30, 2;
	mov.u32 	%r219, state_vectors;
	add.s32 	%r220, %r218, %r219;
	add.s32 	%r262, %r220, 16;
	add.s64 	%rd54, %rd2, 16;
$L__BB0_31:
	.pragma "nounroll";
	ld.shared.u32 	%r221, [%r262+-16];
	st.global.u32 	[%rd54+-16], %r221;
	ld.shared.u32 	%r222, [%r262+-12];
	st.global.u32 	[%rd54+-12], %r222;
	ld.shared.u32 	%r223, [%r262+-8];
	st.global.u32 	[%rd54+-8], %r223;
	ld.shared.u32 	%r224, [%r262+-4];
	st.global.u32 	[%rd54+-4], %r224;
	ld.shared.u32 	%r225, [%r262];
	st.global.u32 	[%rd54], %r225;
	ld.shared.u32 	%r226, [%r262+4];
	st.global.u32 	[%rd54+4], %r226;
	ld.shared.u32 	%r227, [%r262+8];
	st.global.u32 	[%rd54+8], %r227;
	ld.shared.u32 	%r228, [%r262+12];
	st.global.u32 	[%rd54+12], %r228;
	add.s32 	%r263, %r263, 8;
	add.s32 	%r262, %r262, 32;
	add.s64 	%rd54, %rd54, 32;
	setp.ne.s32 	%p24, %r263, 0;
	@%p24 bra 	$L__BB0_31;
$L__BB0_32:
	setp.eq.s32 	%p25, %r31, 0;
	@%p25 bra 	$L__BB0_40;
	and.b32  	%r53, %r58, 3;
	setp.lt.u32 	%p26, %r31, 4;
	@%p26 bra 	$L__BB0_35;
	add.s32 	%r229, %r264, %r30;
	shl.b32 	%r230, %r229, 2;
	mov.u32 	%r231, state_vectors;
	add.s32 	%r232, %r231, %r230;
	ld.shared.u32 	%r233, [%r232];
	mul.wide.u32 	%rd48, %r264, 4;
	add.s64 	%rd49, %rd2, %rd48;
	st.global.u32 	[%rd49], %r233;
	ld.shared.u32 	%r234, [%r232+4];
	st.global.u32 	[%rd49+4], %r234;
	ld.shared.u32 	%r235, [%r232+8];
	st.global.u32 	[%rd49+8], %r235;
	ld.shared.u32 	%r236, [%r232+12];
	st.global.u32 	[%rd49+12], %r236;
	add.s32 	%r264, %r264, 4;
$L__BB0_35:
	setp.eq.s32 	%p27, %r53, 0;
	@%p27 bra 	$L__BB0_40;
	setp.eq.s32 	%p28, %r53, 1;
	@%p28 bra 	$L__BB0_38;
	add.s32 	%r237, %r264, %r30;
	shl.b32 	%r238, %r237, 2;
	mov.u32 	%r239, state_vectors;
	add.s32 	%r240, %r239, %r238;
	ld.shared.u32 	%r241, [%r240];
	mul.wide.u32 	%rd50, %r264, 4;
	add.s64 	%rd51, %rd2, %rd50;
	st.global.u32 	[%rd51], %r241;
	ld.shared.u32 	%r242, [%r240+4];
	st.global.u32 	[%rd51+4], %r242;
	add.s32 	%r264, %r264, 2;
$L__BB0_38:
	and.b32  	%r243, %r58, 1;
	setp.eq.b32 	%p29, %r243, 1;
	not.pred 	%p30, %p29;
	@%p30 bra 	$L__BB0_40;
	add.s32 	%r244, %r264, %r30;
	shl.b32 	%r245, %r244, 2;
	mov.u32 	%r246, state_vectors;
	add.s32 	%r247, %r246, %r245;
	ld.shared.u32 	%r248, [%r247];
	mul.wide.u32 	%rd52, %r264, 4;
	add.s64 	%rd53, %rd2, %rd52;
	st.global.u32 	[%rd53], %r248;
$L__BB0_40:
	ret;

}


// ===== COMPILED SASS (sm_100) =====

	.target	sm_100

	.elftype	@"ET_EXEC"


//--------------------- .note.nv.tkinfo           --------------------------
	.section	.note.nv.tkinfo,"",@"SHT_NOTE"
	.sectionflags	@"SHF_NOTE_NV_TKINFO"
	.tkinfo
        /*0018*/ 	.word	0x00000002
        /*0030*/ 	.string	""
        /*0030*/ 	.string	"ptxas"
        /*0030*/ 	.string	"Cuda compilation tools, release 13.0, V13.0.88"
        /*0030*/ 	.string	"Build cuda_13.0.r13.0/compiler.36424714_0"
        /*0030*/ 	.string	"-arch sm_100 -m 64 "



//--------------------- .note.nv.cuinfo           --------------------------
	.section	.note.nv.cuinfo,"",@"SHT_NOTE"
	.sectionflags	@"SHF_NOTE_NV_CUINFO"
        /*0018*/ 	.short	0x0002
        /*001a*/ 	.short	0x0064
        /*001c*/ 	.short	0x0082
	.zero		2


//--------------------- .nv.info                  --------------------------
	.section	.nv.info,"",@"SHT_CUDA_INFO"
	.align	4


	//----- nvinfo : EIATTR_REGCOUNT
	.align		4
        /*0000*/ 	.byte	0x04, 0x2f
        /*0002*/ 	.short	(.L_1 - .L_0)
	.align		4
.L_0:
        /*0004*/ 	.word	index@(_Z10DFA_kernalPiS_iiiiiS_)
        /*0008*/ 	.word	0x00000020


	//----- nvinfo : EIATTR_FRAME_SIZE
	.align		4
.L_1:
        /*000c*/ 	.byte	0x04, 0x11
        /*000e*/ 	.short	(.L_3 - .L_2)
	.align		4
.L_2:
        /*0010*/ 	.word	index@(_Z10DFA_kernalPiS_iiiiiS_)
        /*0014*/ 	.word	0x00000000


	//----- nvinfo : EIATTR_MIN_STACK_SIZE
	.align		4
.L_3:
        /*0018*/ 	.byte	0x04, 0x12
        /*001a*/ 	.short	(.L_5 - .L_4)
	.align		4
.L_4:
        /*001c*/ 	.word	index@(_Z10DFA_kernalPiS_iiiiiS_)
        /*0020*/ 	.word	0x00000000
.L_5:


//--------------------- .nv.compat                --------------------------
	.section	.nv.compat,"",@"SHT_CUDA_COMPAT_INFO"
	.align	4
        /*0000*/ 	.byte	0x02, 0x09, 0x00, 0x00, 0x02, 0x02, 0x01, 0x00, 0x02, 0x05, 0x05, 0x00, 0x03, 0x07, 0x01, 0x01
        /*0010*/ 	.byte	0x02, 0x03, 0x00, 0x00, 0x02, 0x06, 0x01, 0x00, 0x04, 0x0b, 0x08, 0x00, 0x09, 0x00, 0x00, 0x00
        /*0020*/ 	.byte	0x00, 0x00, 0x00, 0x00


//--------------------- .nv.info._Z10DFA_kernalPiS_iiiiiS_ --------------------------
	.section	.nv.info._Z10DFA_kernalPiS_iiiiiS_,"",@"SHT_CUDA_INFO"
	.sectionflags	@""
	.align	4


	//----- nvinfo : EIATTR_CUDA_API_VERSION
	.align		4
        /*0000*/ 	.byte	0x04, 0x37
        /*0002*/ 	.short	(.L_7 - .L_6)
.L_6:
        /*0004*/ 	.word	0x00000082


	//----- nvinfo : EIATTR_KPARAM_INFO
	.align		4
.L_7:
        /*0008*/ 	.byte	0x04, 0x17
        /*000a*/ 	.short	(.L_9 - .L_8)
.L_8:
        /*000c*/ 	.word	0x00000000
        /*0010*/ 	.short	0x0007
        /*0012*/ 	.short	0x0028
        /*0014*/ 	.byte	0x00, 0xf5, 0x21, 0x00


	//----- nvinfo : EIATTR_KPARAM_INFO
	.align		4
.L_9:
        /*0018*/ 	.byte	0x04, 0x17
        /*001a*/ 	.short	(.L_11 - .L_10)
.L_10:
        /*001c*/ 	.word	0x00000000
        /*0020*/ 	.short	0x0006
        /*0022*/ 	.short	0x0020
        /*0024*/ 	.byte	0x00, 0xf0, 0x11, 0x00


	//----- nvinfo : EIATTR_KPARAM_INFO
	.align		4
.L_11:
        /*0028*/ 	.byte	0x04, 0x17
        /*002a*/ 	.short	(.L_13 - .L_12)
.L_12:
        /*002c*/ 	.word	0x00000000
        /*0030*/ 	.short	0x0005
        /*0032*/ 	.short	0x001c
        /*0034*/ 	.byte	0x00, 0xf0, 0x11, 0x00


	//----- nvinfo : EIATTR_KPARAM_INFO
	.align		4
.L_13:
        /*0038*/ 	.byte	0x04, 0x17
        /*003a*/ 	.short	(.L_15 - .L_14)
.L_14:
        /*003c*/ 	.word	0x00000000
        /*0040*/ 	.short	0x0004
        /*0042*/ 	.short	0x0018
        /*0044*/ 	.byte	0x00, 0xf0, 0x11, 0x00


	//----- nvinfo : EIATTR_KPARAM_INFO
	.align		4
.L_15:
        /*0048*/ 	.byte	0x04, 0x17
        /*004a*/ 	.short	(.L_17 - .L_16)
.L_16:
        /*004c*/ 	.word	0x00000000
        /*0050*/ 	.short	0x0003
        /*0052*/ 	.short	0x0014
        /*0054*/ 	.byte	0x00, 0xf0, 0x11, 0x00


	//----- nvinfo : EIATTR_KPARAM_INFO
	.align		4
.L_17:
        /*0058*/ 	.byte	0x04, 0x17
        /*005a*/ 	.short	(.L_19 - .L_18)
.L_18:
        /*005c*/ 	.word	0x00000000
        /*0060*/ 	.short	0x0002
        /*0062*/ 	.short	0x0010
        /*0064*/ 	.byte	0x00, 0xf0, 0x11, 0x00


	//----- nvinfo : EIATTR_KPARAM_INFO
	.align		4
.L_19:
        /*0068*/ 	.byte	0x04, 0x17
        /*006a*/ 	.short	(.L_21 - .L_20)
.L_20:
        /*006c*/ 	.word	0x00000000
        /*0070*/ 	.short	0x0001
        /*0072*/ 	.short	0x0008
        /*0074*/ 	.byte	0x00, 0xf5, 0x21, 0x00


	//----- nvinfo : EIATTR_KPARAM_INFO
	.align		4
.L_21:
        /*0078*/ 	.byte	0x04, 0x17
        /*007a*/ 	.short	(.L_23 - .L_22)
.L_22:
        /*007c*/ 	.word	0x00000000
        /*0080*/ 	.short	0x0000
        /*0082*/ 	.short	0x0000
        /*0084*/ 	.byte	0x00, 0xf5, 0x21, 0x00


	//----- nvinfo : EIATTR_SPARSE_MMA_MASK
	.align		4
.L_23:
        /*0088*/ 	.byte	0x03, 0x50
        /*008a*/ 	.short	0x0000


	//----- nvinfo : EIATTR_MAXREG_COUNT
	.align		4
        /*008c*/ 	.byte	0x03, 0x1b
        /*008e*/ 	.short	0x00ff


	//----- nvinfo : EIATTR_NUM_BARRIERS
	.align		4
        /*0090*/ 	.byte	0x02, 0x4c
        /*0092*/ 	.byte	0x01
	.zero		1


	//----- nvinfo : EIATTR_MERCURY_ISA_VERSION
	.align		4
        /*0094*/ 	.byte	0x03, 0x5f
        /*0096*/ 	.short	0x0101


	//----- nvinfo : EIATTR_VRC_CTA_INIT_COUNT
	.align		4
        /*0098*/ 	.byte	0x02, 0x4a
	.zero		1
	.zero		1


	//----- nvinfo : EIATTR_EXIT_INSTR_OFFSETS
	.align		4
        /*009c*/ 	.byte	0x04, 0x1c
        /*009e*/ 	.short	(.L_25 - .L_24)


	//   ....[0]....
.L_24:
        /*00a0*/ 	.word	0x00001280


	//   ....[1]....
        /*00a4*/ 	.word	0x00001550


	//   ....[2]....
        /*00a8*/ 	.word	0x000016a0


	//   ....[3]....
        /*00ac*/ 	.word	0x000017b0


	//   ....[4]....
        /*00b0*/ 	.word	0x00001850


	//----- nvinfo : EIATTR_CRS_STACK_SIZE
	.align		4
.L_25:
        /*00b4*/ 	.byte	0x04, 0x1e
        /*00b6*/ 	.short	(.L_27 - .L_26)
.L_26:
        /*00b8*/ 	.word	0x00000000


	//----- nvinfo : EIATTR_CBANK_PARAM_SIZE
	.align		4
.L_27:
        /*00bc*/ 	.byte	0x03, 0x19
        /*00be*/ 	.short	0x0030


	//----- nvinfo : EIATTR_PARAM_CBANK
	.align		4
        /*00c0*/ 	.byte	0x04, 0x0a
        /*00c2*/ 	.short	(.L_29 - .L_28)
	.align		4
.L_28:
        /*00c4*/ 	.word	index@(.nv.constant0._Z10DFA_kernalPiS_iiiiiS_)
        /*00c8*/ 	.short	0x0380
        /*00ca*/ 	.short	0x0030


	//----- nvinfo : EIATTR_SW_WAR
	.align		4
.L_29:
        /*00cc*/ 	.byte	0x04, 0x36
        /*00ce*/ 	.short	(.L_31 - .L_30)
.L_30:
        /*00d0*/ 	.word	0x00000008
.L_31:


//--------------------- .nv.callgraph             --------------------------
	.section	.nv.callgraph,"",@"SHT_CUDA_CALLGRAPH"
	.align	4
	.sectionentsize	8
	.align		4
        /*0000*/ 	.word	0x00000000
	.align		4
        /*0004*/ 	.word	0xffffffff
	.align		4
        /*0008*/ 	.word	0x00000000
	.align		4
        /*000c*/ 	.word	0xfffffffe
	.align		4
        /*0010*/ 	.word	0x00000000
	.align		4
        /*0014*/ 	.word	0xfffffffd
	.align		4
        /*0018*/ 	.word	0x00000000
	.align		4
        /*001c*/ 	.word	0xfffffffc


//--------------------- .text._Z10DFA_kernalPiS_iiiiiS_ --------------------------
	.section	.text._Z10DFA_kernalPiS_iiiiiS_,"ax",@progbits
	.align	128
        .global         _Z10DFA_kernalPiS_iiiiiS_
        .type           _Z10DFA_kernalPiS_iiiiiS_,@function
        .size           _Z10DFA_kernalPiS_iiiiiS_,(.L_x_19 - _Z10DFA_kernalPiS_iiiiiS_)
        .other          _Z10DFA_kernalPiS_iiiiiS_,@"STO_CUDA_ENTRY STV_DEFAULT"
_Z10DFA_kernalPiS_iiiiiS_:
.text._Z10DFA_kernalPiS_iiiiiS_:
[----:B------:R-:W-:Y:S01]  /*0000*/  LDC R1, c[0x0][0x37c] ;  /* 0x0000df00ff017b82 */ /* 0x000fe20000000800 */
[----:B------:R-:W0:Y:S01]  /*0010*/  LDCU UR4, c[0x0][0x390] ;  /* 0x00007200ff0477ac */ /* 0x000e220008000800 */
[----:B------:R-:W1:Y:S01]  /*0020*/  S2R R0, SR_TID.X ;  /* 0x0000000000007919 */ /* 0x000e620000002100 */
[----:B------:R-:W2:Y:S01]  /*0030*/  LDCU.64 UR6, c[0x0][0x358] ;  /* 0x00006b00ff0677ac */ /* 0x000ea20008000a00 */
[----:B0-----:R-:W-:-:S05]  /*0040*/  IMAD.U32 R3, RZ, RZ, UR4 ;  /* 0x00000004ff037e24 */ /* 0x001fca000f8e00ff */
[----:B------:R-:W-:-:S13]  /*0050*/  ISETP.GE.AND P0, PT, R3, 0x1, PT ;  /* 0x000000010300780c */ /* 0x000fda0003f06270 */
[----:B-12---:R-:W-:Y:S05]  /*0060*/  @!P0 BRA `(.L_x_0) ;  /* 0x0000000800588947 */ /* 0x006fea0003800000 */
[----:B------:R-:W0:Y:S02]  /*0070*/  LDC.64 R6, c[0x0][0x388] ;  /* 0x0000e200ff067b82 */ /* 0x000e240000000a00 */
[----:B0-----:R-:W-:-:S05]  /*0080*/  IMAD.WIDE.U32 R6, R0, 0x4, R6 ;  /* 0x0000000400067825 */ /* 0x001fca00078e0006 */
[----:B------:R0:W5:Y:S01]  /*0090*/  LDG.E R2, desc[UR6][R6.64] ;  /* 0x0000000606027981 */ /* 0x000162000c1e1900 */
[C---:B------:R-:W-:Y:S01]  /*00a0*/  ISETP.GE.U32.AND P1, PT, R3.reuse, 0x10, PT ;  /* 0x000000100300780c */ /* 0x040fe20003f26070 */
[----:B------:R-:W-:Y:S01]  /*00b0*/  IMAD.MOV.U32 R5, RZ, RZ, RZ ;  /* 0x000000ffff057224 */ /* 0x000fe200078e00ff */
[----:B------:R-:W-:-:S04]  /*00c0*/  LOP3.LUT R4, R3, 0xf, RZ, 0xc0, !PT ;  /* 0x0000000f03047812 */ /* 0x000fc800078ec0ff */
[----:B------:R-:W-:-:S07]  /*00d0*/  ISETP.NE.AND P2, PT, R4, RZ, PT ;  /* 0x000000ff0400720c */ /* 0x000fce0003f45270 */
[----:B0-----:R-:W-:Y:S06]  /*00e0*/  @!P1 BRA `(.L_x_1) ;  /* 0x0000000000f49947 */ /* 0x001fec0003800000 */
[----:B------:R-:W0:Y:S01]  /*00f0*/  S2UR UR5, SR_CgaCtaId ;  /* 0x00000000000579c3 */ /* 0x000e220000008800 */
[----:B------:R-:W-:Y:S01]  /*0100*/  UMOV UR4, 0x400 ;  /* 0x0000040000047882 */ /* 0x000fe20000000000 */
[----:B------:R-:W-:Y:S01]  /*0110*/  LOP3.LUT R5, R3, 0x7ffffff0, RZ, 0xc0, !PT ;  /* 0x7ffffff003057812 */ /* 0x000fe200078ec0ff */
[----:B0-----:R-:W-:-:S03]  /*0120*/  ULEA UR5, UR5, UR4, 0x18 ;  /* 0x0000000405057291 */ /* 0x001fc6000f8ec0ff */
[----:B------:R-:W-:-:S09]  /*0130*/  UMOV UR4, URZ ;  /* 0x000000ff00047c82 */ /* 0x000fd20008000000 */
.L_x_2:
[----:B0-----:R-:W0:Y:S08]  /*0140*/  LDC R27, c[0x0][0x394] ;  /* 0x0000e500ff1b7b82 */ /* 0x001e300000000800 */
[----:B------:R-:W1:Y:S01]  /*0150*/  LDC.64 R6, c[0x0][0x380] ;  /* 0x0000e000ff067b82 */ /* 0x000e620000000a00 */
[----:B0----5:R-:W-:-:S04]  /*0160*/  IMAD R9, R27, UR4, R2 ;  /* 0x000000041b097c24 */ /* 0x021fc8000f8e0202 */
[----:B-1----:R-:W-:-:S04]  /*0170*/  IMAD.WIDE R6, R9, 0x4, R6 ;  /* 0x0000000409067825 */ /* 0x002fc800078e0206 */
[C---:B------:R-:W-:Y:S02]  /*0180*/  IMAD.WIDE R20, R27.reuse, 0x4, R6 ;  /* 0x000000041b147825 */ /* 0x040fe400078e0206 */
[----:B------:R-:W2:Y:S02]  /*0190*/  LDG.E R7, desc[UR6][R6.64] ;  /* 0x0000000606077981 */ /* 0x000ea4000c1e1900 */
[----:B------:R-:W-:-:S05]  /*01a0*/  IMAD.WIDE R22, R27, 0x4, R20 ;  /* 0x000000041b167825 */ /* 0x000fca00078e0214 */
[----:B------:R-:W3:Y:S01]  /*01b0*/  LDG.E R26, desc[UR6][R22.64] ;  /* 0x00000006161a7981 */ /* 0x000ee2000c1e1900 */
[----:B------:R-:W-:-:S03]  /*01c0*/  IMAD.WIDE R28, R27, 0x4, R22 ;  /* 0x000000041b1c7825 */ /* 0x000fc600078e0216 */
[----:B------:R0:W4:Y:S01]  /*01d0*/  LDG.E R6, desc[UR6][R20.64] ;  /* 0x0000000614067981 */ /* 0x000122000c1e1900 */
[----:B------:R-:W-:-:S03]  /*01e0*/  IMAD.WIDE R14, R27, 0x4, R28 ;  /* 0x000000041b0e7825 */ /* 0x000fc600078e021c */
[----:B------:R-:W4:Y:S01]  /*01f0*/  LDG.E R28, desc[UR6][R28.64] ;  /* 0x000000061c1c7981 */ /* 0x000f22000c1e1900 */
[----:B------:R-:W-:-:S03]  /*0200*/  IMAD.WIDE R18, R27, 0x4, R14 ;  /* 0x000000041b127825 */ /* 0x000fc600078e020e */
[----:B------:R-:W4:Y:S01]  /*0210*/  LDG.E R14, desc[UR6][R14.64] ;  /* 0x000000060e0e7981 */ /* 0x000f22000c1e1900 */
[----:B------:R-:W-:-:S03]  /*0220*/  IMAD.WIDE R10, R27, 0x4, R18 ;  /* 0x000000041b0a7825 */ /* 0x000fc600078e0212 */
[----:B------:R-:W4:Y:S01]  /*0230*/  LDG.E R18, desc[UR6][R18.64] ;  /* 0x0000000612127981 */ /* 0x000f22000c1e1900 */
[----:B------:R-:W-:-:S03]  /*0240*/  IMAD.WIDE R8, R27, 0x4, R10 ;  /* 0x000000041b087825 */ /* 0x000fc600078e020a */
[----:B------:R-:W4:Y:S04]  /*0250*/  LDG.E R29, desc[UR6][R10.64] ;  /* 0x000000060a1d7981 */ /* 0x000f28000c1e1900 */
[----:B------:R1:W4:Y:S01]  /*0260*/  LDG.E R15, desc[UR6][R8.64] ;  /* 0x00000006080f7981 */ /* 0x000322000c1e1900 */
[----:B------:R-:W-:-:S05]  /*0270*/  IMAD.WIDE R12, R27, 0x4, R8 ;  /* 0x000000041b0c7825 */ /* 0x000fca00078e0208 */
[----:B------:R1:W4:Y:S01]  /*0280*/  LDG.E R19, desc[UR6][R12.64] ;  /* 0x000000060c137981 */ /* 0x000322000c1e1900 */
[----:B------:R-:W-:-:S04]  /*0290*/  IMAD.WIDE R16, R27, 0x4, R12 ;  /* 0x000000041b107825 */ /* 0x000fc800078e020c */
[C---:B0-----:R-:W-:Y:S02]  /*02a0*/  IMAD.WIDE R20, R27.reuse, 0x4, R16 ;  /* 0x000000041b147825 */ /* 0x041fe400078e0210 */
[----:B------:R-:W4:Y:S02]  /*02b0*/  LDG.E R16, desc[UR6][R16.64] ;  /* 0x0000000610107981 */ /* 0x000f24000c1e1900 */
[C---:B------:R-:W-:Y:S02]  /*02c0*/  IMAD.WIDE R22, R27.reuse, 0x4, R20 ;  /* 0x000000041b167825 */ /* 0x040fe400078e0214 */
[----:B------:R-:W4:Y:S02]  /*02d0*/  LDG.E R20, desc[UR6][R20.64] ;  /* 0x0000000614147981 */ /* 0x000f24000c1e1900 */
[C---:B------:R-:W-:Y:S02]  /*02e0*/  IMAD.WIDE R24, R27.reuse, 0x4, R22 ;  /* 0x000000041b187825 */ /* 0x040fe400078e0216 */
[----:B------:R-:W4:Y:S02]  /*02f0*/  LDG.E R22, desc[UR6][R22.64] ;  /* 0x0000000616167981 */ /* 0x000f24000c1e1900 */
[----:B-1----:R-:W-:-:S02]  /*0300*/  IMAD.WIDE R8, R27, 0x4, R24 ;  /* 0x000000041b087825 */ /* 0x002fc400078e0218 */
[----:B------:R-:W4:Y:S02]  /*0310*/  LDG.E R24, desc[UR6][R24.64] ;  /* 0x0000000618187981 */ /* 0x000f24000c1e1900 */
[C---:B------:R-:W-:Y:S02]  /*0320*/  IMAD.WIDE R10, R27.reuse, 0x4, R8 ;  /* 0x000000041b0a7825 */ /* 0x040fe400078e0208 */
[----:B------:R-:W4:Y:S02]  /*0330*/  LDG.E R8, desc[UR6][R8.64] ;  /* 0x0000000608087981 */ /* 0x000f24000c1e1900 */
[----:B------:R-:W-:Y:S02]  /*0340*/  IMAD.WIDE R12, R27, 0x4, R10 ;  /* 0x000000041b0c7825 */ /* 0x000fe400078e020a */
[----:B------:R-:W4:Y:S04]  /*0350*/  LDG.E R10, desc[UR6][R10.64] ;  /* 0x000000060a0a7981 */ /* 0x000f28000c1e1900 */
[----:B------:R-:W4:Y:S01]  /*0360*/  LDG.E R12, desc[UR6][R12.64] ;  /* 0x000000060c0c7981 */ /* 0x000f22000c1e1900 */
[----:B------:R-:W-:Y:S01]  /*0370*/  IMAD R27, R0, R3, UR4 ;  /* 0x00000004001b7e24 */ /* 0x000fe2000f8e0203 */
[----:B------:R-:W-:-:S04]  /*0380*/  UIADD3 UR4, UPT, UPT, UR4, 0x10, URZ ;  /* 0x0000001004047890 */ /* 0x000fc8000fffe0ff */
[----:B------:R-:W-:Y:S02]  /*0390*/  LEA R27, R27, UR5, 0x2 ;  /* 0x000000051b1b7c11 */ /* 0x000fe4000f8e10ff */
[----:B------:R-:W-:-:S03]  /*03a0*/  ISETP.NE.AND P1, PT, R5, UR4, PT ;  /* 0x0000000405007c0c */ /* 0x000fc6000bf25270 */
[----:B--2---:R0:W-:Y:S04]  /*03b0*/  STS [R27], R7 ;  /* 0x000000071b007388 */ /* 0x0041e80000000800 */
[----:B---3--:R0:W-:Y:S04]  /*03c0*/  STS [R27+0x8], R26 ;  /* 0x0000081a1b007388 */ /* 0x0081e80000000800 */
[----:B----4-:R0:W-:Y:S04]  /*03d0*/  STS [R27+0x4], R6 ;  /* 0x000004061b007388 */ /* 0x0101e80000000800 */
[----:B------:R0:W-:Y:S04]  /*03e0*/  STS [R27+0xc], R28 ;  /* 0x00000c1c1b007388 */ /* 0x0001e80000000800 */
        /* <DEDUP_REMOVED lines=11> */
[----:B------:R0:W-:Y:S01]  /*04a0*/  STS [R27+0x3c], R12 ;  /* 0x00003c0c1b007388 */ /* 0x0001e20000000800 */
[----:B------:R-:W-:Y:S05]  /*04b0*/  @P1 BRA `(.L_x_2) ;  /* 0xfffffffc00201947 */ /* 0x000fea000383ffff */
.L_x_1:
[----:B------:R-:W-:Y:S05]  /*04c0*/  @!P2 BRA `(.L_x_0) ;  /* 0x000000040040a947 */ /* 0x000fea0003800000 */
[----:B------:R-:W-:Y:S02]  /*04d0*/  ISETP.GE.U32.AND P1, PT, R4, 0x8, PT ;  /* 0x000000080400780c */ /* 0x000fe40003f26070 */
[----:B0-----:R-:W-:-:S04]  /*04e0*/  LOP3.LUT R22, R3, 0x7, RZ, 0xc0, !PT ;  /* 0x0000000703167812 */ /* 0x001fc800078ec0ff */
[----:B------:R-:W-:-:S07]  /*04f0*/  ISETP.NE.AND P2, PT, R22, RZ, PT ;  /* 0x000000ff1600720c */ /* 0x000fce0003f45270 */
[----:B------:R-:W-:Y:S06]  /*0500*/  @!P1 BRA `(.L_x_3) ;  /* 0x0000000000849947 */ /* 0x000fec0003800000 */
[----:B------:R-:W0:Y:S08]  /*0510*/  LDC R15, c[0x0][0x394] ;  /* 0x0000e500ff0f7b82 */ /* 0x000e300000000800 */
[----:B------:R-:W1:Y:S01]  /*0520*/  LDC.64 R18, c[0x0][0x380] ;  /* 0x0000e000ff127b82 */ /* 0x000e620000000a00 */
[----:B0----5:R-:W-:-:S04]  /*0530*/  IMAD R7, R5, R15, R2 ;  /* 0x0000000f05077224 */ /* 0x021fc800078e0202 */
[----:B-1----:R-:W-:-:S05]  /*0540*/  IMAD.WIDE R18, R7, 0x4, R18 ;  /* 0x0000000407127825 */ /* 0x002fca00078e0212 */
[----:B------:R0:W2:Y:S01]  /*0550*/  LDG.E R4, desc[UR6][R18.64] ;  /* 0x0000000612047981 */ /* 0x0000a2000c1e1900 */
[----:B------:R-:W-:-:S04]  /*0560*/  IMAD.WIDE R20, R15, 0x4, R18 ;  /* 0x000000040f147825 */ /* 0x000fc800078e0212 */
[C---:B------:R-:W-:Y:S02]  /*0570*/  IMAD.WIDE R16, R15.reuse, 0x4, R20 ;  /* 0x000000040f107825 */ /* 0x040fe400078e0214 */
[----:B------:R-:W3:Y:S02]  /*0580*/  LDG.E R20, desc[UR6][R20.64] ;  /* 0x0000000614147981 */ /* 0x000ee4000c1e1900 */
[C---:B------:R-:W-:Y:S02]  /*0590*/  IMAD.WIDE R6, R15.reuse, 0x4, R16 ;  /* 0x000000040f067825 */ /* 0x040fe400078e0210 */
[----:B------:R1:W4:Y:S02]  /*05a0*/  LDG.E R16, desc[UR6][R16.64] ;  /* 0x0000000610107981 */ /* 0x000324000c1e1900 */
[C---:B------:R-:W-:Y:S02]  /*05b0*/  IMAD.WIDE R8, R15.reuse, 0x4, R6 ;  /* 0x000000040f087825 */ /* 0x040fe400078e0206 */
[----:B------:R-:W4:Y:S02]  /*05c0*/  LDG.E R6, desc[UR6][R6.64] ;  /* 0x0000000606067981 */ /* 0x000f24000c1e1900 */
[----:B------:R-:W-:-:S02]  /*05d0*/  IMAD.WIDE R10, R15, 0x4, R8 ;  /* 0x000000040f0a7825 */ /* 0x000fc400078e0208 */
[----:B------:R-:W4:Y:S02]  /*05e0*/  LDG.E R8, desc[UR6][R8.64] ;  /* 0x0000000608087981 */ /* 0x000f24000c1e1900 */
[C---:B------:R-:W-:Y:S02]  /*05f0*/  IMAD.WIDE R12, R15.reuse, 0x4, R10 ;  /* 0x000000040f0c7825 */ /* 0x040fe400078e020a */
[----:B------:R-:W4:Y:S02]  /*0600*/  LDG.E R10, desc[UR6][R10.64] ;  /* 0x000000060a0a7981 */ /* 0x000f24000c1e1900 */
[----:B------:R-:W-:Y:S02]  /*0610*/  IMAD.WIDE R14, R15, 0x4, R12 ;  /* 0x000000040f0e7825 */ /* 0x000fe400078e020c */
[----:B------:R-:W4:Y:S04]  /*0620*/  LDG.E R12, desc[UR6][R12.64] ;  /* 0x000000060c0c7981 */ /* 0x000f28000c1e1900 */
[----:B------:R-:W4:Y:S01]  /*0630*/  LDG.E R14, desc[UR6][R14.64] ;  /* 0x000000060e0e7981 */ /* 0x000f22000c1e1900 */
[----:B------:R-:W1:Y:S01]  /*0640*/  S2UR UR5, SR_CgaCtaId ;  /* 0x00000000000579c3 */ /* 0x000e620000008800 */
[----:B------:R-:W-:Y:S01]  /*0650*/  UMOV UR4, 0x400 ;  /* 0x0000040000047882 */ /* 0x000fe20000000000 */
[----:B0-----:R-:W-:Y:S01]  /*0660*/  IMAD R18, R0, R3, R5 ;  /* 0x0000000300127224 */ /* 0x001fe200078e0205 */
[----:B-1----:R-:W-:-:S06]  /*0670*/  ULEA UR4, UR5, UR4, 0x18 ;  /* 0x0000000405047291 */ /* 0x002fcc000f8ec0ff */
[----:B------:R-:W-:Y:S01]  /*0680*/  LEA R17, R18, UR4, 0x2 ;  /* 0x0000000412117c11 */ /* 0x000fe2000f8e10ff */
[----:B------:R-:W-:-:S04]  /*0690*/  VIADD R5, R5, 0x8 ;  /* 0x0000000805057836 */ /* 0x000fc80000000000 */
[----:B--2---:R0:W-:Y:S04]  /*06a0*/  STS [R17], R4 ;  /* 0x0000000411007388 */ /* 0x0041e80000000800 */
[----:B---3--:R0:W-:Y:S04]  /*06b0*/  STS [R17+0x4], R20 ;  /* 0x0000041411007388 */ /* 0x0081e80000000800 */
[----:B----4-:R0:W-:Y:S04]  /*06c0*/  STS [R17+0x8], R16 ;  /* 0x0000081011007388 */ /* 0x0101e80000000800 */
[----:B------:R0:W-:Y:S04]  /*06d0*/  STS [R17+0xc], R6 ;  /* 0x00000c0611007388 */ /* 0x0001e80000000800 */
[----:B------:R0:W-:Y:S04]  /*06e0*/  STS [R17+0x10], R8 ;  /* 0x0000100811007388 */ /* 0x0001e80000000800 */
[----:B------:R0:W-:Y:S04]  /*06f0*/  STS [R17+0x14], R10 ;  /* 0x0000140a11007388 */ /* 0x0001e80000000800 */
[----:B------:R0:W-:Y:S04]  /*0700*/  STS [R17+0x18], R12 ;  /* 0x0000180c11007388 */ /* 0x0001e80000000800 */
[----:B------:R0:W-:Y:S02]  /*0710*/  STS [R17+0x1c], R14 ;  /* 0x00001c0e11007388 */ /* 0x0001e40000000800 */
.L_x_3:
        /* <DEDUP_REMOVED lines=8> */
[----:B-1----:R-:W-:-:S04]  /*07a0*/  IMAD.WIDE R6, R9, 0x4, R6 ;  /* 0x0000000409067825 */ /* 0x002fc800078e0206 */
[C---:B------:R-:W-:Y:S02]  /*07b0*/  IMAD.WIDE R8, R13.reuse, 0x4, R6 ;  /* 0x000000040d087825 */ /* 0x040fe400078e0206 */
[----:B------:R-:W2:Y:S02]  /*07c0*/  LDG.E R6, desc[UR6][R6.64] ;  /* 0x0000000606067981 */ /* 0x000ea4000c1e1900 */
[C---:B------:R-:W-:Y:S02]  /*07d0*/  IMAD.WIDE R10, R13.reuse, 0x4, R8 ;  /* 0x000000040d0a7825 */ /* 0x040fe400078e0208 */
[----:B------:R-:W3:Y:S02]  /*07e0*/  LDG.E R8, desc[UR6][R8.64] ;  /* 0x0000000608087981 */ /* 0x000ee4000c1e1900 */
[----:B------:R-:W-:Y:S02]  /*07f0*/  IMAD.WIDE R12, R13, 0x4, R10 ;  /* 0x000000040d0c7825 */ /* 0x000fe400078e020a */
[----:B------:R-:W4:Y:S04]  /*0800*/  LDG.E R10, desc[UR6][R10.64] ;  /* 0x000000060a0a7981 */ /* 0x000f28000c1e1900 */
[----:B------:R-:W4:Y:S01]  /*0810*/  LDG.E R12, desc[UR6][R12.64] ;  /* 0x000000060c0c7981 */ /* 0x000f22000c1e1900 */
[----:B------:R-:W0:Y:S01]  /*0820*/  S2UR UR5, SR_CgaCtaId ;  /* 0x00000000000579c3 */ /* 0x000e220000008800 */
[----:B------:R-:W-:Y:S01]  /*0830*/  UMOV UR4, 0x400 ;  /* 0x0000040000047882 */ /* 0x000fe20000000000 */
[----:B------:R-:W-:Y:S01]  /*0840*/  IMAD R4, R0, R3, R5 ;  /* 0x0000000300047224 */ /* 0x000fe200078e0205 */
[----:B0-----:R-:W-:-:S06]  /*0850*/  ULEA UR4, UR5, UR4, 0x18 ;  /* 0x0000000405047291 */ /* 0x001fcc000f8ec0ff */
[----:B------:R-:W-:Y:S02]  /*0860*/  LEA R15, R4, UR4, 0x2 ;  /* 0x00000004040f7c11 */ /* 0x000fe4000f8e10ff */
[----:B------:R-:W-:-:S03]  /*0870*/  IADD3 R5, PT, PT, R5, 0x4, RZ ;  /* 0x0000000405057810 */ /* 0x000fc60007ffe0ff */
[----:B--2---:R0:W-:Y:S04]  /*0880*/  STS [R15], R6 ;  /* 0x000000060f007388 */ /* 0x0041e80000000800 */
[----:B---3--:R0:W-:Y:S04]  /*0890*/  STS [R15+0x4], R8 ;  /* 0x000004080f007388 */ /* 0x0081e80000000800 */
[----:B----4-:R0:W-:Y:S04]  /*08a0*/  STS [R15+0x8], R10 ;  /* 0x0000080a0f007388 */ /* 0x0101e80000000800 */
[----:B------:R0:W-:Y:S02]  /*08b0*/  STS [R15+0xc], R12 ;  /* 0x00000c0c0f007388 */ /* 0x0001e40000000800 */
.L_x_4:
[----:B------:R-:W-:Y:S05]  /*08c0*/  @!P2 BRA `(.L_x_0) ;  /* 0x000000000040a947 */ /* 0x000fea0003800000 */
[----:B------:R-:W1:Y:S01]  /*08d0*/  S2UR UR5, SR_CgaCtaId ;  /* 0x00000000000579c3 */ /* 0x000e620000008800 */
[----:B------:R-:W-:Y:S01]  /*08e0*/  UMOV UR4, 0x400 ;  /* 0x0000040000047882 */ /* 0x000fe20000000000 */
[----:B------:R-:W2:Y:S06]  /*08f0*/  LDCU UR8, c[0x0][0x394] ;  /* 0x00007280ff0877ac */ /* 0x000eac0008000800 */
[----:B0-----:R-:W0:Y:S01]  /*0900*/  LDC.64 R8, c[0x0][0x380] ;  /* 0x0000e000ff087b82 */ /* 0x001e220000000a00 */
[----:B-1----:R-:W-:-:S03]  /*0910*/  ULEA UR5, UR5, UR4, 0x18 ;  /* 0x0000000405057291 */ /* 0x002fc6000f8ec0ff */
[----:B--2---:R-:W-:-:S09]  /*0920*/  UMOV UR4, URZ ;  /* 0x000000ff00047c82 */ /* 0x004fd20008000000 */
.L_x_5:
[----:B-----5:R-:W-:-:S04]  /*0930*/  IMAD R7, R5, UR8, R2 ;  /* 0x0000000805077c24 */ /* 0x020fc8000f8e0202 */
[----:B01----:R-:W-:-:S06]  /*0940*/  IMAD.WIDE R6, R7, 0x4, R8 ;  /* 0x0000000407067825 */ /* 0x003fcc00078e0208 */
[----:B------:R-:W2:Y:S01]  /*0950*/  LDG.E R6, desc[UR6][R6.64] ;  /* 0x0000000606067981 */ /* 0x000ea2000c1e1900 */
[----:B------:R-:W-:Y:S01]  /*0960*/  IMAD R4, R0, R3, R5 ;  /* 0x0000000300047224 */ /* 0x000fe200078e0205 */
[----:B------:R-:W-:Y:S01]  /*0970*/  UIADD3 UR4, UPT, UPT, UR4, 0x1, URZ ;  /* 0x0000000104047890 */ /* 0x000fe2000fffe0ff */
[----:B------:R-:W-:-:S03]  /*0980*/  VIADD R5, R5, 0x1 ;  /* 0x0000000105057836 */ /* 0x000fc60000000000 */
[----:B------:R-:W-:Y:S02]  /*0990*/  LEA R11, R4, UR5, 0x2 ;  /* 0x00000005040b7c11 */ /* 0x000fe4000f8e10ff */
[----:B------:R-:W-:-:S03]  /*09a0*/  ISETP.NE.AND P1, PT, R14, UR4, PT ;  /* 0x000000040e007c0c */ /* 0x000fc6000bf25270 */
[----:B--2---:R1:W-:Y:S10]  /*09b0*/  STS [R11], R6 ;  /* 0x000000060b007388 */ /* 0x0043f40000000800 */
[----:B------:R-:W-:Y:S05]  /*09c0*/  @P1 BRA `(.L_x_5) ;  /* 0xfffffffc00d81947 */ /* 0x000fea000383ffff */
.L_x_0:
[----:B------:R-:W2:Y:S01]  /*09d0*/  LDCU UR8, c[0x0][0x360] ;  /* 0x00006c00ff0877ac */ /* 0x000ea20008000800 */
[----:B------:R-:W-:Y:S01]  /*09e0*/  BAR.SYNC.DEFER_BLOCKING 0x0 ;  /* 0x0000000000007b1d */ /* 0x000fe20000010000 */
[----:B--2---:R-:W-:-:S09]  /*09f0*/  UISETP.GE.U32.AND UP0, UPT, UR8, 0x2, UPT ;  /* 0x000000020800788c */ /* 0x004fd2000bf06070 */
[----:B------:R-:W-:Y:S05]  /*0a00*/  BRA.U !UP0, `(.L_x_6) ;  /* 0x00000009081c7547 */ /* 0x000fea000b800000 */
[----:B------:R-:W2:Y:S01]  /*0a10*/  S2UR UR5, SR_CgaCtaId ;  /* 0x00000000000579c3 */ /* 0x000ea20000008800 */
[C---:B0-----:R-:W-:Y:S01]  /*0a20*/  LOP3.LUT R12, R3.reuse, 0x7, RZ, 0xc0, !PT ;  /* 0x00000007030c7812 */ /* 0x041fe200078ec0ff */
[----:B-----5:R-:W-:Y:S01]  /*0a30*/  VIADD R2, R0, 0xffffffff ;  /* 0xffffffff00027836 */ /* 0x020fe20000000000 */
[----:B------:R-:W-:Y:S01]  /*0a40*/  UMOV UR4, 0x400 ;  /* 0x0000040000047882 */ /* 0x000fe20000000000 */
[----:B------:R-:W-:Y:S02]  /*0a50*/  LOP3.LUT R14, R3, 0x3, RZ, 0xc0, !PT ;  /* 0x00000003030e7812 */ /* 0x000fe400078ec0ff */
[----:B------:R-:W-:Y:S02]  /*0a60*/  VIADD R4, R12, 0xffffffff ;  /* 0xffffffff0c047836 */ /* 0x000fe40000000000 */
[-C--:B------:R-:W-:Y:S02]  /*0a70*/  IMAD R5, R2, R3.reuse, RZ ;  /* 0x0000000302057224 */ /* 0x080fe400078e02ff */
[----:B------:R-:W-:Y:S01]  /*0a80*/  IMAD R2, R0, R3, RZ ;  /* 0x0000000300027224 */ /* 0x000fe200078e02ff */
[----:B------:R-:W-:-:S02]  /*0a90*/  ISETP.GE.U32.AND P1, PT, R4, 0x3, PT ;  /* 0x000000030400780c */ /* 0x000fc40003f26070 */
[----:B------:R-:W-:-:S05]  /*0aa0*/  LOP3.LUT R4, R3, 0x7ffffff8, RZ, 0xc0, !PT ;  /* 0x7ffffff803047812 */ /* 0x000fca00078ec0ff */
[----:B-1----:R-:W-:Y:S01]  /*0ab0*/  IMAD.MOV R6, RZ, RZ, -R4 ;  /* 0x000000ffff067224 */ /* 0x002fe200078e0a04 */
[----:B--2---:R-:W-:-:S03]  /*0ac0*/  ULEA UR4, UR5, UR4, 0x18 ;  /* 0x0000000405047291 */ /* 0x004fc6000f8ec0ff */
[----:B------:R-:W-:-:S03]  /*0ad0*/  UMOV UR5, 0x1 ;  /* 0x0000000100057882 */ /* 0x000fc60000000000 */
[----:B------:R-:W-:Y:S02]  /*0ae0*/  LEA R7, R5, UR4, 0x2 ;  /* 0x0000000405077c11 */ /* 0x000fe4000f8e10ff */
[C---:B------:R-:W-:Y:S02]  /*0af0*/  LEA R8, R2.reuse, UR4, 0x2 ;  /* 0x0000000402087c11 */ /* 0x040fe4000f8e10ff */
[----:B------:R-:W-:Y:S01]  /*0b00*/  IADD3 R5, PT, PT, R2, -R3, RZ ;  /* 0x8000000302057210 */ /* 0x000fe20007ffe0ff */
[----:B------:R-:W-:Y:S02]  /*0b10*/  VIADD R7, R7, 0x10 ;  /* 0x0000001007077836 */ /* 0x000fe40000000000 */
[----:B------:R-:W-:-:S07]  /*0b20*/  VIADD R8, R8, 0x10 ;  /* 0x0000001008087836 */ /* 0x000fce0000000000 */
.L_x_13:
[----:B0-----:R-:W0:Y:S01]  /*0b30*/  LDC R3, c[0x0][0x390] ;  /* 0x0000e400ff037b82 */ /* 0x001e220000000800 */
[----:B------:R-:W-:Y:S07]  /*0b40*/  BSSY.RECONVERGENT B0, `(.L_x_7) ;  /* 0x0000070000007945 */ /* 0x000fee0003800200 */
[----:B------:R-:W-:Y:S01]  /*0b50*/  BAR.SYNC.DEFER_BLOCKING 0x0 ;  /* 0x0000000000007b1d */ /* 0x000fe20000010000 */
[----:B0-----:R-:W-:-:S04]  /*0b60*/  ISETP.GE.AND P0, PT, R3, 0x1, PT ;  /* 0x000000010300780c */ /* 0x001fc80003f06270 */
[----:B------:R-:W-:-:S13]  /*0b70*/  ISETP.NE.OR P2, PT, R0, UR5, !P0 ;  /* 0x0000000500007c0c */ /* 0x000fda000c745670 */
[----:B-12---:R-:W-:Y:S05]  /*0b80*/  @P2 BRA `(.L_x_8) ;  /* 0x0000000400ac2947 */ /* 0x006fea0003800000 */
[----:B------:R-:W-:Y:S01]  /*0b90*/  ISETP.GE.U32.AND P2, PT, R3, 0x8, PT ;  /* 0x000000080300780c */ /* 0x000fe20003f46070 */
[----:B------:R-:W-:-:S12]  /*0ba0*/  HFMA2 R10, -RZ, RZ, 0, 0 ;  /* 0x00000000ff0a7431 */ /* 0x000fd800000001ff */
[----:B------:R-:W-:Y:S05]  /*0bb0*/  @!P2 BRA `(.L_x_9) ;  /* 0x0000000000c4a947 */ /* 0x000fea0003800000 */
[----:B------:R-:W-:Y:S01]  /*0bc0*/  IMAD.MOV.U32 R10, RZ, RZ, R8 ;  /* 0x000000ffff0a7224 */ /* 0x000fe200078e0008 */
[----:B------:R-:W-:Y:S01]  /*0bd0*/  MOV R11, R6 ;  /* 0x00000006000b7202 */ /* 0x000fe20000000f00 */
[----:B------:R-:W-:-:S07]  /*0be0*/  IMAD.MOV.U32 R9, RZ, RZ, R7 ;  /* 0x000000ffff097224 */ /* 0x000fce00078e0007 */
.L_x_10:
[----:B------:R-:W0:Y:S01]  /*0bf0*/  LDS R13, [R9+-0x10] ;  /* 0xfffff000090d7984 */ /* 0x000e220000000800 */
[----:B------:R-:W-:-:S04]  /*0c00*/  IADD3 R11, PT, PT, R11, 0x8, RZ ;  /* 0x000000080b0b7810 */ /* 0x000fc80007ffe0ff */
[----:B------:R-:W-:Y:S01]  /*0c10*/  ISETP.NE.AND P2, PT, R11, RZ, PT ;  /* 0x000000ff0b00720c */ /* 0x000fe20003f45270 */
[----:B0-----:R-:W-:-:S05]  /*0c20*/  IMAD.IADD R13, R2, 0x1, R13 ;  /* 0x00000001020d7824 */ /* 0x001fca00078e020d */
[----:B------:R-:W-:-:S06]  /*0c30*/  LEA R13, R13, UR4, 0x2 ;  /* 0x000000040d0d7c11 */ /* 0x000fcc000f8e10ff */
[----:B------:R-:W0:Y:S04]  /*0c40*/  LDS R13, [R13] ;  /* 0x000000000d0d7984 */ /* 0x000e280000000800 */
[----:B0-----:R-:W-:Y:S04]  /*0c50*/  STS [R10+-0x10], R13 ;  /* 0xfffff00d0a007388 */ /* 0x001fe80000000800 */
[----:B------:R-:W0:Y:S02]  /*0c60*/  LDS R15, [R9+-0xc] ;  /* 0xfffff400090f7984 */ /* 0x000e240000000800 */
[----:B0-----:R-:W-:-:S05]  /*0c70*/  IMAD.IADD R15, R2, 0x1, R15 ;  /* 0x00000001020f7824 */ /* 0x001fca00078e020f */
[----:B------:R-:W-:-:S06]  /*0c80*/  LEA R15, R15, UR4, 0x2 ;  /* 0x000000040f0f7c11 */ /* 0x000fcc000f8e10ff */
[----:B------:R-:W0:Y:S04]  /*0c90*/  LDS R15, [R15] ;  /* 0x000000000f0f7984 */ /* 0x000e280000000800 */
[----:B0-----:R-:W-:Y:S04]  /*0ca0*/  STS [R10+-0xc], R15 ;  /* 0xfffff40f0a007388 */ /* 0x001fe80000000800 */
[----:B------:R-:W0:Y:S02]  /*0cb0*/  LDS R17, [R9+-0x8] ;  /* 0xfffff80009117984 */ /* 0x000e240000000800 */
[----:B0-----:R-:W-:-:S04]  /*0cc0*/  IADD3 R17, PT, PT, R2, R17, RZ ;  /* 0x0000001102117210 */ /* 0x001fc80007ffe0ff */
        /* <DEDUP_REMOVED lines=8> */
[----:B------:R-:W0:Y:S02]  /*0d50*/  LDS R15, [R9] ;  /* 0x00000000090f7984 */ /* 0x000e240000000800 */
[----:B0-----:R-:W-:-:S05]  /*0d60*/  IMAD.IADD R15, R2, 0x1, R15 ;  /* 0x00000001020f7824 */ /* 0x001fca00078e020f */
[----:B------:R-:W-:-:S06]  /*0d70*/  LEA R15, R15, UR4, 0x2 ;  /* 0x000000040f0f7c11 */ /* 0x000fcc000f8e10ff */
[----:B------:R-:W0:Y:S04]  /*0d80*/  LDS R15, [R15] ;  /* 0x000000000f0f7984 */ /* 0x000e280000000800 */
[----:B0-----:R-:W-:Y:S04]  /*0d90*/  STS [R10], R15 ;  /* 0x0000000f0a007388 */ /* 0x001fe80000000800 */
[----:B------:R-:W0:Y:S02]  /*0da0*/  LDS R17, [R9+0x4] ;  /* 0x0000040009117984 */ /* 0x000e240000000800 */
[----:B0-----:R-:W-:-:S04]  /*0db0*/  IADD3 R17, PT, PT, R2, R17, RZ ;  /* 0x0000001102117210 */ /* 0x001fc80007ffe0ff */
[----:B------:R-:W-:-:S06]  /*0dc0*/  LEA R17, R17, UR4, 0x2 ;  /* 0x0000000411117c11 */ /* 0x000fcc000f8e10ff */
[----:B------:R-:W0:Y:S04]  /*0dd0*/  LDS R17, [R17] ;  /* 0x0000000011117984 */ /* 0x000e280000000800 */
[----:B0-----:R-:W-:Y:S04]  /*0de0*/  STS [R10+0x4], R17 ;  /* 0x000004110a007388 */ /* 0x001fe80000000800 */
[----:B------:R-:W0:Y:S02]  /*0df0*/  LDS R13, [R9+0x8] ;  /* 0x00000800090d7984 */ /* 0x000e240000000800 */
[----:B0-----:R-:W-:-:S05]  /*0e00*/  IMAD.IADD R13, R2, 0x1, R13 ;  /* 0x00000001020d7824 */ /* 0x001fca00078e020d */
[----:B------:R-:W-:-:S06]  /*0e10*/  LEA R13, R13, UR4, 0x2 ;  /* 0x000000040d0d7c11 */ /* 0x000fcc000f8e10ff */
[----:B------:R-:W0:Y:S04]  /*0e20*/  LDS R13, [R13] ;  /* 0x000000000d0d7984 */ /* 0x000e280000000800 */
[----:B0-----:R-:W-:Y:S04]  /*0e30*/  STS [R10+0x8], R13 ;  /* 0x0000080d0a007388 */ /* 0x001fe80000000800 */
[----:B------:R0:W1:Y:S02]  /*0e40*/  LDS R15, [R9+0xc] ;  /* 0x00000c00090f7984 */ /* 0x0000640000000800 */
[----:B0-----:R-:W-:-:S02]  /*0e50*/  VIADD R9, R9, 0x20 ;  /* 0x0000002009097836 */ /* 0x001fc40000000000 */
[----:B-1----:R-:W-:-:S05]  /*0e60*/  IMAD.IADD R15, R2, 0x1, R15 ;  /* 0x00000001020f7824 */ /* 0x002fca00078e020f */
[----:B------:R-:W-:-:S06]  /*0e70*/  LEA R15, R15, UR4, 0x2 ;  /* 0x000000040f0f7c11 */ /* 0x000fcc000f8e10ff */
[----:B------:R-:W0:Y:S04]  /*0e80*/  LDS R15, [R15] ;  /* 0x000000000f0f7984 */ /* 0x000e280000000800 */
[----:B0-----:R0:W-:Y:S02]  /*0e90*/  STS [R10+0xc], R15 ;  /* 0x00000c0f0a007388 */ /* 0x0011e40000000800 */
[----:B0-----:R-:W-:Y:S01]  /*0ea0*/  VIADD R10, R10, 0x20 ;  /* 0x000000200a0a7836 */ /* 0x001fe20000000000 */
[----:B------:R-:W-:Y:S06]  /*0eb0*/  @P2 BRA `(.L_x_10) ;  /* 0xfffffffc004c2947 */ /* 0x000fec000383ffff */
[----:B------:R-:W-:-:S07]  /*0ec0*/  MOV R10, R4 ;  /* 0x00000004000a7202 */ /* 0x000fce0000000f00 */
.L_x_9:
[----:B------:R-:W-:-:S13]  /*0ed0*/  ISETP.NE.AND P2, PT, R12, RZ, PT ;  /* 0x000000ff0c00720c */ /* 0x000fda0003f45270 */
[----:B------:R-:W-:Y:S05]  /*0ee0*/  @!P2 BRA `(.L_x_8) ;  /* 0x0000000000d4a947 */ /* 0x000fea0003800000 */
[----:B------:R-:W-:Y:S01]  /*0ef0*/  ISETP.NE.AND P2, PT, R14, RZ, PT ;  /* 0x000000ff0e00720c */ /* 0x000fe20003f45270 */
[----:B------:R-:W-:-:S12]  /*0f00*/  @!P1 BRA `(.L_x_11) ;  /* 0x0000000000609947 */ /* 0x000fd80003800000 */
[----:B------:R-:W-:Y:S02]  /*0f10*/  IMAD.IADD R9, R5, 0x1, R10 ;  /* 0x0000000105097824 */ /* 0x000fe400078e020a */
[----:B------:R-:W-:-:S03]  /*0f20*/  VIADD R10, R10, 0x4 ;  /* 0x000000040a0a7836 */ /* 0x000fc60000000000 */
[----:B------:R-:W-:-:S04]  /*0f30*/  LEA R16, R9, UR4, 0x2 ;  /* 0x0000000409107c11 */ /* 0x000fc8000f8e10ff */
[----:B------:R-:W-:Y:S01]  /*0f40*/  LEA R18, R3, R16, 0x2 ;  /* 0x0000001003127211 */ /* 0x000fe200078e10ff */
[----:B------:R-:W0:Y:S02]  /*0f50*/  LDS R9, [R16] ;  /* 0x0000000010097984 */ /* 0x000e240000000800 */
[----:B0-----:R-:W-:-:S05]  /*0f60*/  IMAD.IADD R9, R2, 0x1, R9 ;  /* 0x0000000102097824 */ /* 0x001fca00078e0209 */
[----:B------:R-:W-:-:S06]  /*0f70*/  LEA R9, R9, UR4, 0x2 ;  /* 0x0000000409097c11 */ /* 0x000fcc000f8e10ff */
[----:B------:R-:W0:Y:S04]  /*0f80*/  LDS R9, [R9] ;  /* 0x0000000009097984 */ /* 0x000e280000000800 */
[----:B0-----:R-:W-:Y:S04]  /*0f90*/  STS [R18], R9 ;  /* 0x0000000912007388 */ /* 0x001fe80000000800 */
[----:B------:R-:W0:Y:S02]  /*0fa0*/  LDS R11, [R16+0x4] ;  /* 0x00000400100b7984 */ /* 0x000e240000000800 */
[----:B0-----:R-:W-:-:S05]  /*0fb0*/  IMAD.IADD R11, R2, 0x1, R11 ;  /* 0x00000001020b7824 */ /* 0x001fca00078e020b */
        /* <DEDUP_REMOVED lines=8> */
[----:B------:R-:W0:Y:S02]  /*1040*/  LDS R9, [R16+0xc] ;  /* 0x00000c0010097984 */ /* 0x000e240000000800 */
[----:B0-----:R-:W-:-:S04]  /*1050*/  IADD3 R9, PT, PT, R2, R9, RZ ;  /* 0x0000000902097210 */ /* 0x001fc80007ffe0ff */
[----:B------:R-:W-:-:S06]  /*1060*/  LEA R9, R9, UR4, 0x2 ;  /* 0x0000000409097c11 */ /* 0x000fcc000f8e10ff */
[----:B------:R-:W0:Y:S04]  /*1070*/  LDS R9, [R9] ;  /* 0x0000000009097984 */ /* 0x000e280000000800 */
[----:B0-----:R0:W-:Y:S02]  /*1080*/  STS [R18+0xc], R9 ;  /* 0x00000c0912007388 */ /* 0x0011e40000000800 */
.L_x_11:
[----:B------:R-:W-:Y:S05]  /*1090*/  @!P2 BRA `(.L_x_8) ;  /* 0x000000000068a947 */ /* 0x000fea0003800000 */
[----:B------:R-:W-:Y:S02]  /*10a0*/  ISETP.NE.AND P2, PT, R14, 0x1, PT ;  /* 0x000000010e00780c */ /* 0x000fe40003f45270 */
[----:B------:R-:W-:-:S11]  /*10b0*/  LOP3.LUT P3, RZ, R3, 0x1, RZ, 0xc0, !PT ;  /* 0x0000000103ff7812 */ /* 0x000fd6000786c0ff */
[----:B------:R-:W-:Y:S05]  /*10c0*/  @!P2 BRA `(.L_x_12) ;  /* 0x000000000038a947 */ /* 0x000fea0003800000 */
[----:B0-----:R-:W-:Y:S01]  /*10d0*/  IMAD.IADD R9, R5, 0x1, R10 ;  /* 0x0000000105097824 */ /* 0x001fe200078e020a */
[----:B------:R-:W-:-:S04]  /*10e0*/  IADD3 R10, PT, PT, R10, 0x2, RZ ;  /* 0x000000020a0a7810 */ /* 0x000fc80007ffe0ff */
[----:B------:R-:W-:-:S05]  /*10f0*/  LEA R16, R9, UR4, 0x2 ;  /* 0x0000000409107c11 */ /* 0x000fca000f8e10ff */
[----:B------:R-:W0:Y:S01]  /*1100*/  LDS R9, [R16] ;  /* 0x0000000010097984 */ /* 0x000e220000000800 */
[----:B------:R-:W-:Y:S01]  /*1110*/  IMAD R18, R3, 0x4, R16 ;  /* 0x0000000403127824 */ /* 0x000fe200078e0210 */
[----:B0-----:R-:W-:-:S04]  /*1120*/  IADD3 R9, PT, PT, R2, R9, RZ ;  /* 0x0000000902097210 */ /* 0x001fc80007ffe0ff */
[----:B------:R-:W-:-:S06]  /*1130*/  LEA R9, R9, UR4, 0x2 ;  /* 0x0000000409097c11 */ /* 0x000fcc000f8e10ff */
[----:B------:R-:W0:Y:S04]  /*1140*/  LDS R9, [R9] ;  /* 0x0000000009097984 */ /* 0x000e280000000800 */
[----:B0-----:R-:W-:Y:S04]  /*1150*/  STS [R18], R9 ;  /* 0x0000000912007388 */ /* 0x001fe80000000800 */
[----:B------:R-:W0:Y:S02]  /*1160*/  LDS R11, [R16+0x4] ;  /* 0x00000400100b7984 */ /* 0x000e240000000800 */
[----:B0-----:R-:W-:-:S05]  /*1170*/  IMAD.IADD R11, R2, 0x1, R11 ;  /* 0x00000001020b7824 */ /* 0x001fca00078e020b */
[----:B------:R-:W-:-:S06]  /*1180*/  LEA R11, R11, UR4, 0x2 ;  /* 0x000000040b0b7c11 */ /* 0x000fcc000f8e10ff */
[----:B------:R-:W0:Y:S04]  /*1190*/  LDS R11, [R11] ;  /* 0x000000000b0b7984 */ /* 0x000e280000000800 */
[----:B0-----:R1:W-:Y:S02]  /*11a0*/  STS [R18+0x4], R11 ;  /* 0x0000040b12007388 */ /* 0x0013e40000000800 */
.L_x_12:
[----:B------:R-:W-:Y:S05]  /*11b0*/  @!P3 BRA `(.L_x_8) ;  /* 0x000000000020b947 */ /* 0x000fea0003800000 */
[----:B0-----:R-:W-:-:S05]  /*11c0*/  IMAD.IADD R9, R5, 0x1, R10 ;  /* 0x0000000105097824 */ /* 0x001fca00078e020a */
[----:B------:R-:W-:-:S04]  /*11d0*/  LEA R10, R9, UR4, 0x2 ;  /* 0x00000004090a7c11 */ /* 0x000fc8000f8e10ff */
[----:B------:R-:W-:Y:S01]  /*11e0*/  LEA R16, R3, R10, 0x2 ;  /* 0x0000000a03107211 */ /* 0x000fe200078e10ff */
[----:B------:R-:W0:Y:S02]  /*11f0*/  LDS R9, [R10] ;  /* 0x000000000a097984 */ /* 0x000e240000000800 */
[----:B0-----:R-:W-:-:S05]  /*1200*/  IMAD.IADD R9, R2, 0x1, R9 ;  /* 0x0000000102097824 */ /* 0x001fca00078e0209 */
[----:B------:R-:W-:-:S06]  /*1210*/  LEA R9, R9, UR4, 0x2 ;  /* 0x0000000409097c11 */ /* 0x000fcc000f8e10ff */
[----:B------:R-:W0:Y:S04]  /*1220*/  LDS R9, [R9] ;  /* 0x0000000009097984 */ /* 0x000e280000000800 */
[----:B0-----:R2:W-:Y:S02]  /*1230*/  STS [R16], R9 ;  /* 0x0000000910007388 */ /* 0x0015e40000000800 */
.L_x_8:
[----:B------:R-:W-:Y:S05]  /*1240*/  BSYNC.RECONVERGENT B0 ;  /* 0x0000000000007941 */ /* 0x000fea0003800200 */
.L_x_7:
[----:B------:R-:W-:-:S04]  /*1250*/  UIADD3 UR5, UPT, UPT, UR5, 0x1, URZ ;  /* 0x0000000105057890 */ /* 0x000fc8000fffe0ff */
[----:B------:R-:W-:-:S09]  /*1260*/  UISETP.NE.AND UP0, UPT, UR5, UR8, UPT ;  /* 0x000000080500728c */ /* 0x000fd2000bf05270 */
[----:B------:R-:W-:Y:S05]  /*1270*/  BRA.U UP0, `(.L_x_13) ;  /* 0xfffffff9002c7547 */ /* 0x000fea000b83ffff */
.L_x_6:
[----:B------:R-:W-:Y:S05]  /*1280*/  @!P0 EXIT ;  /* 0x000000000000894d */ /* 0x000fea0003800000 */
[----:B------:R-:W3:Y:S01]  /*1290*/  LDCU UR4, c[0x0][0x3a0] ;  /* 0x00007400ff0477ac */ /* 0x000ee20008000800 */
[C---:B------:R-:W-:Y:S01]  /*12a0*/  ISETP.GE.U32.AND P0, PT, R3.reuse, 0x8, PT ;  /* 0x000000080300780c */ /* 0x040fe20003f06070 */
[----:B------:R-:W-:Y:S01]  /*12b0*/  IMAD.MOV.U32 R0, RZ, RZ, RZ ;  /* 0x000000ffff007224 */ /* 0x000fe200078e00ff */
[----:B0-----:R-:W-:-:S04]  /*12c0*/  LOP3.LUT R10, R3, 0x7, RZ, 0xc0, !PT ;  /* 0x00000007030a7812 */ /* 0x001fc800078ec0ff */
[----:B------:R-:W-:Y:S01]  /*12d0*/  ISETP.NE.AND P2, PT, R10, RZ, PT ;  /* 0x000000ff0a00720c */ /* 0x000fe20003f45270 */
[----:B---3--:R-:W-:-:S06]  /*12e0*/  UIADD3 UR4, UPT, UPT, UR4, -0x1, URZ ;  /* 0xffffffff04047890 */ /* 0x008fcc000fffe0ff */
[----:B------:R-:W-:Y:S01]  /*12f0*/  IMAD R5, R3, UR4, RZ ;  /* 0x0000000403057c24 */ /* 0x000fe2000f8e02ff */
[----:B------:R-:W-:Y:S06]  /*1300*/  @!P0 BRA `(.L_x_14) ;  /* 0x0000000000908947 */ /* 0x000fec0003800000 */
[----:B------:R-:W0:Y:S01]  /*1310*/  S2R R7, SR_CgaCtaId ;  /* 0x0000000000077919 */ /* 0x000e220000008800 */
[----:B------:R-:W3:Y:S01]  /*1320*/  LDCU.64 UR4, c[0x0][0x3a8] ;  /* 0x00007500ff0477ac */ /* 0x000ee20008000a00 */
[----:B------:R-:W-:Y:S01]  /*1330*/  MOV R0, 0x400 ;  /* 0x0000040000007802 */ /* 0x000fe20000000f00 */
[----:B---3--:R-:W-:-:S04]  /*1340*/  UIADD3 UR4, UP0, UPT, UR4, 0x10, URZ ;  /* 0x0000001004047890 */ /* 0x008fc8000ff1e0ff */
[----:B------:R-:W-:Y:S02]  /*1350*/  UIADD3.X UR5, UPT, UPT, URZ, UR5, URZ, UP0, !UPT ;  /* 0x00000005ff057290 */ /* 0x000fe400087fe4ff */
[----:B------:R-:W-:-:S04]  /*1360*/  IMAD.U32 R8, RZ, RZ, UR4 ;  /* 0x00000004ff087e24 */ /* 0x000fc8000f8e00ff */
[----:B------:R-:W-:Y:S02]  /*1370*/  MOV R25, UR5 ;  /* 0x0000000500197c02 */ /* 0x000fe40008000f00 */
[----:B0----5:R-:W-:Y:S02]  /*1380*/  LEA R2, R7, R0, 0x18 ;  /* 0x0000000007027211 */ /* 0x021fe400078ec0ff */
[----:B------:R-:W-:-:S03]  /*1390*/  LOP3.LUT R0, R3, 0x7ffffff8, RZ, 0xc0, !PT ;  /* 0x7ffffff803007812 */ /* 0x000fc600078ec0ff */
[----:B------:R-:W-:Y:S01]  /*13a0*/  IMAD R2, R5, 0x4, R2 ;  /* 0x0000000405027824 */ /* 0x000fe200078e0202 */
[----:B------:R-:W-:-:S03]  /*13b0*/  IADD3 R4, PT, PT, -R0, RZ, RZ ;  /* 0x000000ff00047210 */ /* 0x000fc60007ffe1ff */
[----:B------:R-:W-:-:S07]  /*13c0*/  VIADD R2, R2, 0x10 ;  /* 0x0000001002027836 */ /* 0x000fce0000000000 */
.L_x_15:
[----:B0-2---:R-:W0:Y:S01]  /*13d0*/  LDS R9, [R2+-0x10] ;  /* 0xfffff00002097984 */ /* 0x005e220000000800 */
[----:B-1----:R-:W-:Y:S01]  /*13e0*/  IMAD.MOV.U32 R6, RZ, RZ, R8 ;  /* 0x000000ffff067224 */ /* 0x002fe200078e0008 */
[----:B------:R-:W-:Y:S01]  /*13f0*/  IADD3 R4, PT, PT, R4, 0x8, RZ ;  /* 0x0000000804047810 */ /* 0x000fe20007ffe0ff */
[----:B------:R-:W-:Y:S01]  /*1400*/  IMAD.MOV.U32 R7, RZ, RZ, R25 ;  /* 0x000000ffff077224 */ /* 0x000fe200078e0019 */
[----:B------:R-:W1:Y:S02]  /*1410*/  LDS R11, [R2+-0xc] ;  /* 0xfffff400020b7984 */ /* 0x000e640000000800 */
[----:B------:R-:W-:Y:S02]  /*1420*/  ISETP.NE.AND P0, PT, R4, RZ, PT ;  /* 0x000000ff0400720c */ /* 0x000fe40003f05270 */
[----:B------:R-:W2:Y:S01]  /*1430*/  LDS R13, [R2+-0x8] ;  /* 0xfffff800020d7984 */ /* 0x000ea20000000800 */
[----:B------:R-:W-:-:S03]  /*1440*/  IADD3 R8, P1, PT, R6, 0x20, RZ ;  /* 0x0000002006087810 */ /* 0x000fc60007f3e0ff */
[----:B------:R-:W3:Y:S02]  /*1450*/  LDS R15, [R2+-0x4] ;  /* 0xfffffc00020f7984 */ /* 0x000ee40000000800 */
[----:B------:R-:W-:Y:S02]  /*1460*/  IMAD.X R25, RZ, RZ, R7, P1 ;  /* 0x000000ffff197224 */ /* 0x000fe400008e0607 */
[----:B------:R-:W4:Y:S04]  /*1470*/  LDS R17, [R2] ;  /* 0x0000000002117984 */ /* 0x000f280000000800 */
[----:B------:R-:W5:Y:S04]  /*1480*/  LDS R19, [R2+0x4] ;  /* 0x0000040002137984 */ /* 0x000f680000000800 */
[----:B------:R-:W5:Y:S04]  /*1490*/  LDS R21, [R2+0x8] ;  /* 0x0000080002157984 */ /* 0x000f680000000800 */
[----:B------:R0:W5:Y:S02]  /*14a0*/  LDS R23, [R2+0xc] ;  /* 0x00000c0002177984 */ /* 0x0001640000000800 */
[----:B0-----:R-:W-:-:S02]  /*14b0*/  VIADD R2, R2, 0x20 ;  /* 0x0000002002027836 */ /* 0x001fc40000000000 */
[----:B------:R0:W-:Y:S04]  /*14c0*/  STG.E desc[UR6][R6.64+-0x10], R9 ;  /* 0xfffff00906007986 */ /* 0x0001e8000c101906 */
[----:B-1----:R0:W-:Y:S04]  /*14d0*/  STG.E desc[UR6][R6.64+-0xc], R11 ;  /* 0xfffff40b06007986 */ /* 0x0021e8000c101906 */
[----:B--2---:R0:W-:Y:S04]  /*14e0*/  STG.E desc[UR6][R6.64+-0x8], R13 ;  /* 0xfffff80d06007986 */ /* 0x0041e8000c101906 */
[----:B---3--:R0:W-:Y:S04]  /*14f0*/  STG.E desc[UR6][R6.64+-0x4], R15 ;  /* 0xfffffc0f06007986 */ /* 0x0081e8000c101906 */
[----:B----4-:R0:W-:Y:S04]  /*1500*/  STG.E desc[UR6][R6.64], R17 ;  /* 0x0000001106007986 */ /* 0x0101e8000c101906 */
[----:B-----5:R0:W-:Y:S04]  /*1510*/  STG.E desc[UR6][R6.64+0x4], R19 ;  /* 0x0000041306007986 */ /* 0x0201e8000c101906 */
[----:B------:R0:W-:Y:S04]  /*1520*/  STG.E desc[UR6][R6.64+0x8], R21 ;  /* 0x0000081506007986 */ /* 0x0001e8000c101906 */
[----:B------:R0:W-:Y:S01]  /*1530*/  STG.E desc[UR6][R6.64+0xc], R23 ;  /* 0x00000c1706007986 */ /* 0x0001e2000c101906 */
[----:B------:R-:W-:Y:S05]  /*1540*/  @P0 BRA `(.L_x_15) ;  /* 0xfffffffc00a00947 */ /* 0x000fea000383ffff */
.L_x_14:
[----:B------:R-:W-:Y:S05]  /*1550*/  @!P2 EXIT ;  /* 0x000000000000a94d */ /* 0x000fea0003800000 */
[----:B------:R-:W-:Y:S02]  /*1560*/  ISETP.GE.U32.AND P0, PT, R10, 0x4, PT ;  /* 0x000000040a00780c */ /* 0x000fe40003f06070 */
[----:B------:R-:W-:-:S04]  /*1570*/  LOP3.LUT R8, R3, 0x3, RZ, 0xc0, !PT ;  /* 0x0000000303087812 */ /* 0x000fc800078ec0ff */
[----:B------:R-:W-:-:S07]  /*1580*/  ISETP.NE.AND P1, PT, R8, RZ, PT ;  /* 0x000000ff0800720c */ /* 0x000fce0003f25270 */
[----:B------:R-:W-:Y:S06]  /*1590*/  @!P0 BRA `(.L_x_16) ;  /* 0x0000000000408947 */ /* 0x000fec0003800000 */
[----:B0-----:R-:W0:Y:S01]  /*15a0*/  S2R R7, SR_CgaCtaId ;  /* 0x0000000000077919 */ /* 0x001e220000008800 */
[----:B------:R-:W-:Y:S02]  /*15b0*/  MOV R4, 0x400 ;  /* 0x0000040000047802 */ /* 0x000fe40000000f00 */
[----:B-----5:R-:W-:Y:S02]  /*15c0*/  IADD3 R2, PT, PT, R5, R0, RZ ;  /* 0x0000000005027210 */ /* 0x020fe40007ffe0ff */
[----:B0-----:R-:W-:-:S05]  /*15d0*/  LEA R7, R7, R4, 0x18 ;  /* 0x0000000407077211 */ /* 0x001fca00078ec0ff */
[----:B------:R-:W-:Y:S02]  /*15e0*/  IMAD R2, R2, 0x4, R7 ;  /* 0x0000000402027824 */ /* 0x000fe400078e0207 */
[----:B-1----:R-:W0:Y:S03]  /*15f0*/  LDC.64 R6, c[0x0][0x3a8] ;  /* 0x0000ea00ff067b82 */ /* 0x002e260000000a00 */
[----:B--2---:R-:W1:Y:S04]  /*1600*/  LDS R9, [R2] ;  /* 0x0000000002097984 */ /* 0x004e680000000800 */
[----:B------:R-:W2:Y:S04]  /*1610*/  LDS R11, [R2+0x4] ;  /* 0x00000400020b7984 */ /* 0x000ea80000000800 */
[----:B------:R-:W3:Y:S04]  /*1620*/  LDS R13, [R2+0x8] ;  /* 0x00000800020d7984 */ /* 0x000ee80000000800 */
[----:B------:R-:W4:Y:S01]  /*1630*/  LDS R15, [R2+0xc] ;  /* 0x00000c00020f7984 */ /* 0x000f220000000800 */
[----:B0-----:R-:W-:-:S04]  /*1640*/  IMAD.WIDE.U32 R6, R0, 0x4, R6 ;  /* 0x0000000400067825 */ /* 0x001fc800078e0006 */
[----:B------:R-:W-:Y:S01]  /*1650*/  VIADD R0, R0, 0x4 ;  /* 0x0000000400007836 */ /* 0x000fe20000000000 */
[----:B-1----:R0:W-:Y:S04]  /*1660*/  STG.E desc[UR6][R6.64], R9 ;  /* 0x0000000906007986 */ /* 0x0021e8000c101906 */
[----:B--2---:R0:W-:Y:S04]  /*1670*/  STG.E desc[UR6][R6.64+0x4], R11 ;  /* 0x0000040b06007986 */ /* 0x0041e8000c101906 */
[----:B---3--:R0:W-:Y:S04]  /*1680*/  STG.E desc[UR6][R6.64+0x8], R13 ;  /* 0x0000080d06007986 */ /* 0x0081e8000c101906 */
[----:B----4-:R0:W-:Y:S02]  /*1690*/  STG.E desc[UR6][R6.64+0xc], R15 ;  /* 0x00000c0f06007986 */ /* 0x0101e4000c101906 */
.L_x_16:
[----:B------:R-:W-:Y:S05]  /*16a0*/  @!P1 EXIT ;  /* 0x000000000000994d */ /* 0x000fea0003800000 */
[----:B------:R-:W-:Y:S02]  /*16b0*/  ISETP.NE.AND P1, PT, R8, 0x1, PT ;  /* 0x000000010800780c */ /* 0x000fe40003f25270 */
[----:B------:R-:W-:-:S04]  /*16c0*/  LOP3.LUT R3, R3, 0x1, RZ, 0xc0, !PT ;  /* 0x0000000103037812 */ /* 0x000fc800078ec0ff */
[----:B------:R-:W-:-:S07]  /*16d0*/  ISETP.NE.U32.AND P0, PT, R3, 0x1, PT ;  /* 0x000000010300780c */ /* 0x000fce0003f05070 */
[----:B------:R-:W-:Y:S06]  /*16e0*/  @!P1 BRA `(.L_x_17) ;  /* 0x0000000000309947 */ /* 0x000fec0003800000 */
[----:B------:R-:W3:Y:S01]  /*16f0*/  S2R R4, SR_CgaCtaId ;  /* 0x0000000000047919 */ /* 0x000ee20000008800 */
[----:B------:R-:W-:Y:S02]  /*1700*/  MOV R3, 0x400 ;  /* 0x0000040000037802 */ /* 0x000fe40000000f00 */
[----:B-----5:R-:W-:Y:S02]  /*1710*/  IADD3 R2, PT, PT, R5, R0, RZ ;  /* 0x0000000005027210 */ /* 0x020fe40007ffe0ff */
[----:B---3--:R-:W-:-:S05]  /*1720*/  LEA R3, R4, R3, 0x18 ;  /* 0x0000000304037211 */ /* 0x008fca00078ec0ff */
[----:B------:R-:W-:Y:S02]  /*1730*/  IMAD R4, R2, 0x4, R3 ;  /* 0x0000000402047824 */ /* 0x000fe400078e0203 */
[----:B------:R-:W3:Y:S03]  /*1740*/  LDC.64 R2, c[0x0][0x3a8] ;  /* 0x0000ea00ff027b82 */ /* 0x000ee60000000a00 */
[----:B0-----:R-:W0:Y:S04]  /*1750*/  LDS R7, [R4] ;  /* 0x0000000004077984 */ /* 0x001e280000000800 */
[----:B--2---:R-:W2:Y:S01]  /*1760*/  LDS R9, [R4+0x4] ;  /* 0x0000040004097984 */ /* 0x004ea20000000800 */
[----:B---3--:R-:W-:-:S04]  /*1770*/  IMAD.WIDE.U32 R2, R0, 0x4, R2 ;  /* 0x0000000400027825 */ /* 0x008fc800078e0002 */
[----:B------:R-:W-:Y:S01]  /*1780*/  VIADD R0, R0, 0x2 ;  /* 0x0000000200007836 */ /* 0x000fe20000000000 */
[----:B0-----:R3:W-:Y:S04]  /*1790*/  STG.E desc[UR6][R2.64], R7 ;  /* 0x0000000702007986 */ /* 0x0017e8000c101906 */
[----:B--2---:R3:W-:Y:S02]  /*17a0*/  STG.E desc[UR6][R2.64+0x4], R9 ;  /* 0x0000040902007986 */ /* 0x0047e4000c101906 */
.L_x_17:
[----:B------:R-:W-:Y:S05]  /*17b0*/  @P0 EXIT ;  /* 0x000000000000094d */ /* 0x000fea0003800000 */
[----:B---3--:R-:W3:Y:S01]  /*17c0*/  S2R R3, SR_CgaCtaId ;  /* 0x0000000000037919 */ /* 0x008ee20000008800 */
[----:B-----5:R-:W-:Y:S02]  /*17d0*/  MOV R2, 0x400 ;  /* 0x0000040000027802 */ /* 0x020fe40000000f00 */
[----:B------:R-:W-:Y:S02]  /*17e0*/  IADD3 R5, PT, PT, R5, R0, RZ ;  /* 0x0000000005057210 */ /* 0x000fe40007ffe0ff */
[----:B---3--:R-:W-:-:S05]  /*17f0*/  LEA R2, R3, R2, 0x18 ;  /* 0x0000000203027211 */ /* 0x008fca00078ec0ff */
[----:B------:R-:W-:Y:S02]  /*1800*/  IMAD R5, R5, 0x4, R2 ;  /* 0x0000000405057824 */ /* 0x000fe400078e0202 */
[----:B------:R-:W3:Y:S04]  /*1810*/  LDC.64 R2, c[0x0][0x3a8] ;  /* 0x0000ea00ff027b82 */ /* 0x000ee80000000a00 */
[----:B------:R-:W4:Y:S01]  /*1820*/  LDS R5, [R5] ;  /* 0x0000000005057984 */ /* 0x000f220000000800 */
[----:B---3--:R-:W-:-:S05]  /*1830*/  IMAD.WIDE.U32 R2, R0, 0x4, R2 ;  /* 0x0000000400027825 */ /* 0x008fca00078e0002 */
[----:B----4-:R-:W-:Y:S01]  /*1840*/  STG.E desc[UR6][R2.64], R5 ;  /* 0x0000000502007986 */ /* 0x010fe2000c101906 */
[----:B------:R-:W-:Y:S05]  /*1850*/  EXIT ;  /* 0x000000000000794d */ /* 0x000fea0003800000 */
.L_x_18:
[----:B------:R-:W-:-:S00]  /*1860*/  BRA `(.L_x_18) ;  /* 0xfffffffc00fc7947 */ /* 0x000fc0000383ffff */
[----:B------:R-:W-:-:S00]  /*1870*/  NOP ;  /* 0x0000000000007918 */ /* 0x000fc00000000000 */
        /* <DEDUP_REMOVED lines=8> */
.L_x_19:


//--------------------- .nv.shared._Z10DFA_kernalPiS_iiiiiS_ --------------------------
	.section	.nv.shared._Z10DFA_kernalPiS_iiiiiS_,"aw",@nobits
	.sectionflags	@""
	.align	16
	.zero		1024


//--------------------- .nv.shared.reserved.0     --------------------------
	.section	.nv.shared.reserved.0,"aw",@nobits
	.weak		__nv_reservedSMEM_offset_0_alias
	.size		__nv_reservedSMEM_offset_0_alias, 0, 64
	.other		__nv_reservedSMEM_offset_0_alias,@"STO_CUDA_RESERVED_SHARED STV_DEFAULT"
__nv_reservedSMEM_offset_0_alias:
	.zero		0
	.zero		64


//--------------------- .nv.constant0._Z10DFA_kernalPiS_iiiiiS_ --------------------------
	.section	.nv.constant0._Z10DFA_kernalPiS_iiiiiS_,"a",@progbits
	.sectionflags	@""
	.align	4
.nv.constant0._Z10DFA_kernalPiS_iiiiiS_:
	.zero		944


//--------------------- SYMBOLS --------------------------

	.type		.nv.reservedSmem.offset0,@object
	.size		.nv.reservedSmem.offset0,0x4
	.type		.nv.reservedSmem.cap,@object
	.size		.nv.reservedSmem.cap,0x4
